	.target	sm_90a

	.elftype	@"ET_EXEC"


//--------------------- .note.nv.tkinfo           --------------------------
	.section	.note.nv.tkinfo,"",@"SHT_NOTE"
	.sectionflags	@"SHF_NOTE_NV_TKINFO"
	.tkinfo
        /*0018*/ 	.word	0x00000002
        /*0030*/ 	.string	""
        /*0030*/ 	.string	"ptxas"
        /*0030*/ 	.string	"Cuda compilation tools, release 13.0, V13.0.88"
        /*0030*/ 	.string	"Build cuda_13.0.r13.0/compiler.36424714_0"
        /*0030*/ 	.string	"-arch sm_90a -m 64 "



//--------------------- .note.nv.cuinfo           --------------------------
	.section	.note.nv.cuinfo,"",@"SHT_NOTE"
	.sectionflags	@"SHF_NOTE_NV_CUINFO"
        /*0018*/ 	.short	0x0002
        /*001a*/ 	.short	0x005a
        /*001c*/ 	.short	0x0082
	.zero		2


//--------------------- .nv.info                  --------------------------
	.section	.nv.info,"",@"SHT_CUDA_INFO"
	.align	4


	//----- nvinfo : EIATTR_REGCOUNT
	.align		4
        /*0000*/ 	.byte	0x04, 0x2f
        /*0002*/ 	.short	(.L_15 - .L_14)
	.align		4
.L_14:
        /*0004*/ 	.word	index@(_ZN7cutlass13device_kernelINS_4gemm6kernel13GemmUniversalIN4cute5tupleIJiiiiEEENS1_10collective13CollectiveMmaINS1_34MainloopSm90TmaGmmaWarpSpecializedILi2ENS5_IJNS4_1CILi1EEESB_SB_EEENS1_35KernelTmaWarpSpecializedCooperativeEEENS5_IJNSA_ILi192EEENSA_ILi32EEENSA_ILi256EEEEEENS_10bfloat16_tENS5_IJlSB_lEEESJ_SK_NS4_8TiledMMAINS4_8MMA_AtomIJNS4_4SM904GMMA27MMA_64x32x16_F32BF16BF16_SSILNSO_5MajorE0ELSQ_0ELNSO_7ScaleInE1ELSR_1EEEEEENS4_6LayoutINS5_IJNSA_ILi2EEESB_SB_EEENS5_IJSB_NSA_ILi0EEESX_EEEEENS5_IJNS4_10UnderscoreES10_S10_EEEEENS4_13SM90_TMA_LOADENS4_14ComposedLayoutINS4_7SwizzleILi3ELi4ELi3EEENS4_18smem_ptr_flag_bitsILi16EEENSU_INS5_IJNSA_ILi8EEENSA_ILi64EEEEEENS5_IJS1A_SB_EEEEEEEvNS4_8identityES13_S1E_vS1F_EENS_8epilogue10collective6detail29Sm90TmaWarpSpecializedAdapterINS1I_15DefaultEpilogueISJ_SK_SK_NS1H_6thread17LinearCombinationISJ_Li1EffLNS1M_9ScaleType4KindE0ELNS_15FloatRoundStyleE2ESJ_EENS1_15EpilogueDefaultEEEEEvvEEEEvNT_6ParamsE)
        /*0008*/ 	.word	0x000000a8


	//----- nvinfo : EIATTR_FRAME_SIZE
	.align		4
.L_15:
        /*000c*/ 	.byte	0x04, 0x11
        /*000e*/ 	.short	(.L_17 - .L_16)
	.align		4
.L_16:
        /*0010*/ 	.word	index@(_ZN7cutlass13device_kernelINS_4gemm6kernel13GemmUniversalIN4cute5tupleIJiiiiEEENS1_10collective13CollectiveMmaINS1_34MainloopSm90TmaGmmaWarpSpecializedILi2ENS5_IJNS4_1CILi1EEESB_SB_EEENS1_35KernelTmaWarpSpecializedCooperativeEEENS5_IJNSA_ILi192EEENSA_ILi32EEENSA_ILi256EEEEEENS_10bfloat16_tENS5_IJlSB_lEEESJ_SK_NS4_8TiledMMAINS4_8MMA_AtomIJNS4_4SM904GMMA27MMA_64x32x16_F32BF16BF16_SSILNSO_5MajorE0ELSQ_0ELNSO_7ScaleInE1ELSR_1EEEEEENS4_6LayoutINS5_IJNSA_ILi2EEESB_SB_EEENS5_IJSB_NSA_ILi0EEESX_EEEEENS5_IJNS4_10UnderscoreES10_S10_EEEEENS4_13SM90_TMA_LOADENS4_14ComposedLayoutINS4_7SwizzleILi3ELi4ELi3EEENS4_18smem_ptr_flag_bitsILi16EEENSU_INS5_IJNSA_ILi8EEENSA_ILi64EEEEEENS5_IJS1A_SB_EEEEEEEvNS4_8identityES13_S1E_vS1F_EENS_8epilogue10collective6detail29Sm90TmaWarpSpecializedAdapterINS1I_15DefaultEpilogueISJ_SK_SK_NS1H_6thread17LinearCombinationISJ_Li1EffLNS1M_9ScaleType4KindE0ELNS_15FloatRoundStyleE2ESJ_EENS1_15EpilogueDefaultEEEEEvvEEEEvNT_6ParamsE)
        /*0014*/ 	.word	0x00000000


	//----- nvinfo : EIATTR_MIN_STACK_SIZE
	.align		4
.L_17:
        /*0018*/ 	.byte	0x04, 0x12
        /*001a*/ 	.short	(.L_19 - .L_18)
	.align		4
.L_18:
        /*001c*/ 	.word	index@(_ZN7cutlass13device_kernelINS_4gemm6kernel13GemmUniversalIN4cute5tupleIJiiiiEEENS1_10collective13CollectiveMmaINS1_34MainloopSm90TmaGmmaWarpSpecializedILi2ENS5_IJNS4_1CILi1EEESB_SB_EEENS1_35KernelTmaWarpSpecializedCooperativeEEENS5_IJNSA_ILi192EEENSA_ILi32EEENSA_ILi256EEEEEENS_10bfloat16_tENS5_IJlSB_lEEESJ_SK_NS4_8TiledMMAINS4_8MMA_AtomIJNS4_4SM904GMMA27MMA_64x32x16_F32BF16BF16_SSILNSO_5MajorE0ELSQ_0ELNSO_7ScaleInE1ELSR_1EEEEEENS4_6LayoutINS5_IJNSA_ILi2EEESB_SB_EEENS5_IJSB_NSA_ILi0EEESX_EEEEENS5_IJNS4_10UnderscoreES10_S10_EEEEENS4_13SM90_TMA_LOADENS4_14ComposedLayoutINS4_7SwizzleILi3ELi4ELi3EEENS4_18smem_ptr_flag_bitsILi16EEENSU_INS5_IJNSA_ILi8EEENSA_ILi64EEEEEENS5_IJS1A_SB_EEEEEEEvNS4_8identityES13_S1E_vS1F_EENS_8epilogue10collective6detail29Sm90TmaWarpSpecializedAdapterINS1I_15DefaultEpilogueISJ_SK_SK_NS1H_6thread17LinearCombinationISJ_Li1EffLNS1M_9ScaleType4KindE0ELNS_15FloatRoundStyleE2ESJ_EENS1_15EpilogueDefaultEEEEEvvEEEEvNT_6ParamsE)
        /*0020*/ 	.word	0x00000000
.L_19:


//--------------------- .nv.compat                --------------------------
	.section	.nv.compat,"",@"SHT_CUDA_COMPAT_INFO"
	.align	4
        /*0000*/ 	.byte	0x02, 0x09, 0x01, 0x00, 0x02, 0x02, 0x04, 0x00, 0x02, 0x05, 0x05, 0x00, 0x03, 0x07, 0x01, 0x01
        /*0010*/ 	.byte	0x02, 0x03, 0x01, 0x00, 0x02, 0x06, 0x01, 0x00, 0x04, 0x0b, 0x08, 0x00, 0x00, 0x00, 0x00, 0x00
        /*0020*/ 	.byte	0x00, 0x00, 0x00, 0x00


//--------------------- .nv.info._ZN7cutlass13device_kernelINS_4gemm6kernel13GemmUniversalIN4cute5tupleIJiiiiEEENS1_10collective13CollectiveMmaINS1_34MainloopSm90TmaGmmaWarpSpecializedILi2ENS5_IJNS4_1CILi1EEESB_SB_EEENS1_35KernelTmaWarpSpecializedCooperativeEEENS5_IJNSA_ILi192EEENSA_ILi32EEENSA_ILi256EEEEEENS_10bfloat16_tENS5_IJlSB_lEEESJ_SK_NS4_8TiledMMAINS4_8MMA_AtomIJNS4_4SM904GMMA27MMA_64x32x16_F32BF16BF16_SSILNSO_5MajorE0ELSQ_0ELNSO_7ScaleInE1ELSR_1EEEEEENS4_6LayoutINS5_IJNSA_ILi2EEESB_SB_EEENS5_IJSB_NSA_ILi0EEESX_EEEEENS5_IJNS4_10UnderscoreES10_S10_EEEEENS4_13SM90_TMA_LOADENS4_14ComposedLayoutINS4_7SwizzleILi3ELi4ELi3EEENS4_18smem_ptr_flag_bitsILi16EEENSU_INS5_IJNSA_ILi8EEENSA_ILi64EEEEEENS5_IJS1A_SB_EEEEEEEvNS4_8identityES13_S1E_vS1F_EENS_8epilogue10collective6detail29Sm90TmaWarpSpecializedAdapterINS1I_15DefaultEpilogueISJ_SK_SK_NS1H_6thread17LinearCombinationISJ_Li1EffLNS1M_9ScaleType4KindE0ELNS_15FloatRoundStyleE2ESJ_EENS1_15EpilogueDefaultEEEEEvvEEEEvNT_6ParamsE --------------------------
	.section	.nv.info._ZN7cutlass13device_kernelINS_4gemm6kernel13GemmUniversalIN4cute5tupleIJiiiiEEENS1_10collective13CollectiveMmaINS1_34MainloopSm90TmaGmmaWarpSpecializedILi2ENS5_IJNS4_1CILi1EEESB_SB_EEENS1_35KernelTmaWarpSpecializedCooperativeEEENS5_IJNSA_ILi192EEENSA_ILi32EEENSA_ILi256EEEEEENS_10bfloat16_tENS5_IJlSB_lEEESJ_SK_NS4_8TiledMMAINS4_8MMA_AtomIJNS4_4SM904GMMA27MMA_64x32x16_F32BF16BF16_SSILNSO_5MajorE0ELSQ_0ELNSO_7ScaleInE1ELSR_1EEEEEENS4_6LayoutINS5_IJNSA_ILi2EEESB_SB_EEENS5_IJSB_NSA_ILi0EEESX_EEEEENS5_IJNS4_10UnderscoreES10_S10_EEEEENS4_13SM90_TMA_LOADENS4_14ComposedLayoutINS4_7SwizzleILi3ELi4ELi3EEENS4_18smem_ptr_flag_bitsILi16EEENSU_INS5_IJNSA_ILi8EEENSA_ILi64EEEEEENS5_IJS1A_SB_EEEEEEEvNS4_8identityES13_S1E_vS1F_EENS_8epilogue10collective6detail29Sm90TmaWarpSpecializedAdapterINS1I_15DefaultEpilogueISJ_SK_SK_NS1H_6thread17LinearCombinationISJ_Li1EffLNS1M_9ScaleType4KindE0ELNS_15FloatRoundStyleE2ESJ_EENS1_15EpilogueDefaultEEEEEvvEEEEvNT_6ParamsE,"",@"SHT_CUDA_INFO"
	.sectionflags	@""
	.align	4


	//----- nvinfo : EIATTR_CUDA_API_VERSION
	.align		4
        /*0000*/ 	.byte	0x04, 0x37
        /*0002*/ 	.short	(.L_21 - .L_20)
.L_20:
        /*0004*/ 	.word	0x00000082


	//----- nvinfo : EIATTR_KPARAM_INFO
	.align		4
.L_21:
        /*0008*/ 	.byte	0x04, 0x17
        /*000a*/ 	.short	(.L_23 - .L_22)
.L_22:
        /*000c*/ 	.word	0x00000000
        /*0010*/ 	.short	0x0000
        /*0012*/ 	.short	0x0070
        /*0014*/ 	.byte	0x00, 0xf0, 0x01, 0x10


	//----- nvinfo : EIATTR_SPARSE_MMA_MASK
	.align		4
.L_23:
        /*0018*/ 	.byte	0x03, 0x50
        /*001a*/ 	.short	0x0000


	//----- nvinfo : EIATTR_MAXREG_COUNT
	.align		4
        /*001c*/ 	.byte	0x03, 0x1b
        /*001e*/ 	.short	0x00a8


	//----- nvinfo : EIATTR_NUM_BARRIERS
	.align		4
        /*0020*/ 	.byte	0x02, 0x4c
        /*0022*/ 	.byte	0x01
	.zero		1


	//----- nvinfo : EIATTR_EXTERNS
	.align		4
        /*0024*/ 	.byte	0x04, 0x0f
        /*0026*/ 	.short	(.L_25 - .L_24)


	//   ....[0]....
	.align		4
.L_24:
        /*0028*/ 	.word	index@(__assertfail)


	//----- nvinfo : EIATTR_MERCURY_ISA_VERSION
	.align		4
.L_25:
        /*002c*/ 	.byte	0x03, 0x5f
        /*002e*/ 	.short	0x0101


	//----- nvinfo : EIATTR_INT_WARP_WIDE_INSTR_OFFSETS
	.align		4
        /*0030*/ 	.byte	0x04, 0x31
        /*0032*/ 	.short	(.L_27 - .L_26)


	//   ....[0]....
.L_26:
        /*0034*/ 	.word	0x00000370


	//   ....[1]....
        /*0038*/ 	.word	0x00000380


	//   ....[2]....
        /*003c*/ 	.word	0x000004a0


	//----- nvinfo : EIATTR_COOP_GROUP_MASK_REGIDS
	.align		4
.L_27:
        /*0040*/ 	.byte	0x04, 0x29
        /*0042*/ 	.short	(.L_29 - .L_28)


	//   ....[0]....
.L_28:
        /*0044*/ 	.word	0xffffffff


	//   ....[1]....
        /*0048*/ 	.word	0xffffffff


	//   ....[2]....
        /*004c*/ 	.word	0xffffffff


	//   ....[3]....
        /*0050*/ 	.word	0xffffffff


	//   ....[4]....
        /*0054*/ 	.word	0xffffffff


	//----- nvinfo : EIATTR_COOP_GROUP_INSTR_OFFSETS
	.align		4
.L_29:
        /*0058*/ 	.byte	0x04, 0x28
        /*005a*/ 	.short	(.L_31 - .L_30)


	//   ....[0]....
.L_30:
        /*005c*/ 	.word	0x00000060


	//   ....[1]....
        /*0060*/ 	.word	0x00000070


	//   ....[2]....
        /*0064*/ 	.word	0x00000130


	//   ....[3]....
        /*0068*/ 	.word	0x00000280


	//   ....[4]....
        /*006c*/ 	.word	0x000011d0


	//----- nvinfo : EIATTR_REG_RECONFIG
	.align		4
.L_31:
        /*0070*/ 	.byte	0x01, 0x54
	.zero		2


	//----- nvinfo : EIATTR_SYSCALL_OFFSETS
	.align		4
        /*0074*/ 	.byte	0x04, 0x46
        /*0076*/ 	.short	(.L_33 - .L_32)


	//   ....[0]....
.L_32:
        /*0078*/ 	.word	0x000013c0


	//----- nvinfo : EIATTR_MBARRIER_INSTR_OFFSETS
	.align		4
.L_33:
        /*007c*/ 	.byte	0x04, 0x39
        /*007e*/ 	.short	(.L_35 - .L_34)


	//   ....[0]....
.L_34:
        /*0080*/ 	.word	0x00000230
        /*0084*/ 	.word	0x000000ff
        /*0088*/ 	.word	0x00000000
        /*008c*/ 	.short	0x0100
        /*008e*/ 	.byte	0x08
	.zero		1


	//   ....[1]....
        /*0090*/ 	.word	0x00000240
        /*0094*/ 	.word	0x000000ff
        /*0098*/ 	.word	0x00000010
        /*009c*/ 	.short	0x0100
        /*009e*/ 	.byte	0x08
	.zero		1


	//   ....[2]....
        /*00a0*/ 	.word	0x00000250
        /*00a4*/ 	.word	0x000000ff
        /*00a8*/ 	.word	0x00000008
        /*00ac*/ 	.short	0x0100
        /*00ae*/ 	.byte	0x08
	.zero		1


	//   ....[3]....
        /*00b0*/ 	.word	0x00000260
        /*00b4*/ 	.word	0x000000ff
        /*00b8*/ 	.word	0x00000018
        /*00bc*/ 	.short	0x0100
        /*00be*/ 	.byte	0x08
	.zero		1


	//   ....[4]....
        /*00c0*/ 	.word	0x00000520
        /*00c4*/ 	.word	0x000000ff
        /*00c8*/ 	.word	0x00000030
        /*00cc*/ 	.short	0x0100
        /*00ce*/ 	.byte	0x08
	.zero		1


	//   ....[5]....
        /*00d0*/ 	.word	0x00000580
        /*00d4*/ 	.word	0x000000ff
        /*00d8*/ 	.word	0x00000038
        /*00dc*/ 	.short	0x0100
        /*00de*/ 	.byte	0x08
	.zero		1


	//   ....[6]....
        /*00e0*/ 	.word	0x00001440
        /*00e4*/ 	.word	0x00000003
        /*00e8*/ 	.word	0x00000000
        /*00ec*/ 	.short	0x010a
        /*00ee*/ 	.byte	0x3f
	.zero		1


	//   ....[7]....
        /*00f0*/ 	.word	0x000014a0
        /*00f4*/ 	.word	0x00000003
        /*00f8*/ 	.word	0x00000000
        /*00fc*/ 	.short	0x010a
        /*00fe*/ 	.byte	0x3f
	.zero		1


	//   ....[8]....
        /*0100*/ 	.word	0x00002350
        /*0104*/ 	.word	0x000000ff
        /*0108*/ 	.word	0x00000000
        /*010c*/ 	.short	0x010a
        /*010e*/ 	.byte	0x04
	.zero		1


	//   ....[9]....
        /*0110*/ 	.word	0x00002390
        /*0114*/ 	.word	0x000000ff
        /*0118*/ 	.word	0x00000000
        /*011c*/ 	.short	0x010a
        /*011e*/ 	.byte	0x04
	.zero		1


	//   ....[10]....
        /*0120*/ 	.word	0x00003130
        /*0124*/ 	.word	0x000000ff
        /*0128*/ 	.word	0x00000000
        /*012c*/ 	.short	0x0101
        /*012e*/ 	.byte	0x0b
	.zero		1


	//   ....[11]....
        /*0130*/ 	.word	0x000032f0
        /*0134*/ 	.word	0x000000ff
        /*0138*/ 	.word	0x00000000
        /*013c*/ 	.short	0x0101
        /*013e*/ 	.byte	0x04
	.zero		1


	//   ....[12]....
        /*0140*/ 	.word	0x00006910
        /*0144*/ 	.word	0x0000000e
        /*0148*/ 	.word	0x00000010
        /*014c*/ 	.short	0x010a
        /*014e*/ 	.byte	0x3f
	.zero		1


	//   ....[13]....
        /*0150*/ 	.word	0x00006ef0
        /*0154*/ 	.word	0x00000005
        /*0158*/ 	.word	0x00000038
        /*015c*/ 	.short	0x0101
        /*015e*/ 	.byte	0x3f
	.zero		1


	//   ....[14]....
        /*0160*/ 	.word	0x00007600
        /*0164*/ 	.word	0x00000007
        /*0168*/ 	.word	0x00000000
        /*016c*/ 	.short	0x010a
        /*016e*/ 	.byte	0x3f
	.zero		1


	//   ....[15]....
        /*0170*/ 	.word	0x00007680
        /*0174*/ 	.word	0x00000003
        /*0178*/ 	.word	0x00000000
        /*017c*/ 	.short	0x010a
        /*017e*/ 	.byte	0x3f
	.zero		1


	//   ....[16]....
        /*0180*/ 	.word	0x000076e0
        /*0184*/ 	.word	0x00000003
        /*0188*/ 	.word	0x00000000
        /*018c*/ 	.short	0x010a
        /*018e*/ 	.byte	0x3f
	.zero		1


	//   ....[17]....
        /*0190*/ 	.word	0x00007740
        /*0194*/ 	.word	0x00000004
        /*0198*/ 	.word	0x00000000
        /*019c*/ 	.short	0x010a
        /*019e*/ 	.byte	0x3f
	.zero		1


	//   ....[18]....
        /*01a0*/ 	.word	0x00007810
        /*01a4*/ 	.word	0x0000000e
        /*01a8*/ 	.word	0x00000010
        /*01ac*/ 	.short	0x010a
        /*01ae*/ 	.byte	0x3f
	.zero		1


	//   ....[19]....
        /*01b0*/ 	.word	0x000078e0
        /*01b4*/ 	.word	0x00000007
        /*01b8*/ 	.word	0x00000000
        /*01bc*/ 	.short	0x010a
        /*01be*/ 	.byte	0x3f
	.zero		1


	//----- nvinfo : EIATTR_NUM_MBARRIERS
	.align		4
.L_35:
        /*01c0*/ 	.byte	0x03, 0x38
        /*01c2*/ 	.short	0x0006


	//----- nvinfo : EIATTR_EXIT_INSTR_OFFSETS
	.align		4
        /*01c4*/ 	.byte	0x04, 0x1c
        /*01c6*/ 	.short	(.L_37 - .L_36)


	//   ....[0]....
.L_36:
        /*01c8*/ 	.word	0x00000620


	//   ....[1]....
        /*01cc*/ 	.word	0x00000ef0


	//   ....[2]....
        /*01d0*/ 	.word	0x00005ff0


	//   ....[3]....
        /*01d4*/ 	.word	0x00006620


	//   ....[4]....
        /*01d8*/ 	.word	0x000076d0


	//----- nvinfo : EIATTR_MAX_THREADS
	.align		4
.L_37:
        /*01dc*/ 	.byte	0x04, 0x05
        /*01de*/ 	.short	(.L_39 - .L_38)
.L_38:
        /*01e0*/ 	.word	0x00000180
        /*01e4*/ 	.word	0x00000001
        /*01e8*/ 	.word	0x00000001


	//----- nvinfo : EIATTR_CRS_STACK_SIZE
	.align		4
.L_39:
        /*01ec*/ 	.byte	0x04, 0x1e
        /*01ee*/ 	.short	(.L_41 - .L_40)
.L_40:
        /*01f0*/ 	.word	0x00000000


	//----- nvinfo : EIATTR_CBANK_PARAM_SIZE
	.align		4
.L_41:
        /*01f4*/ 	.byte	0x03, 0x19
        /*01f6*/ 	.short	0x0470


	//----- nvinfo : EIATTR_PARAM_CBANK
	.align		4
        /*01f8*/ 	.byte	0x04, 0x0a
        /*01fa*/ 	.short	(.L_43 - .L_42)
	.align		4
.L_42:
        /*01fc*/ 	.word	index@(.nv.constant0._ZN7cutlass13device_kernelINS_4gemm6kernel13GemmUniversalIN4cute5tupleIJiiiiEEENS1_10collective13CollectiveMmaINS1_34MainloopSm90TmaGmmaWarpSpecializedILi2ENS5_IJNS4_1CILi1EEESB_SB_EEENS1_35KernelTmaWarpSpecializedCooperativeEEENS5_IJNSA_ILi192EEENSA_ILi32EEENSA_ILi256EEEEEENS_10bfloat16_tENS5_IJlSB_lEEESJ_SK_NS4_8TiledMMAINS4_8MMA_AtomIJNS4_4SM904GMMA27MMA_64x32x16_F32BF16BF16_SSILNSO_5MajorE0ELSQ_0ELNSO_7ScaleInE1ELSR_1EEEEEENS4_6LayoutINS5_IJNSA_ILi2EEESB_SB_EEENS5_IJSB_NSA_ILi0EEESX_EEEEENS5_IJNS4_10UnderscoreES10_S10_EEEEENS4_13SM90_TMA_LOADENS4_14ComposedLayoutINS4_7SwizzleILi3ELi4ELi3EEENS4_18smem_ptr_flag_bitsILi16EEENSU_INS5_IJNSA_ILi8EEENSA_ILi64EEEEEENS5_IJS1A_SB_EEEEEEEvNS4_8identityES13_S1E_vS1F_EENS_8epilogue10collective6detail29Sm90TmaWarpSpecializedAdapterINS1I_15DefaultEpilogueISJ_SK_SK_NS1H_6thread17LinearCombinationISJ_Li1EffLNS1M_9ScaleType4KindE0ELNS_15FloatRoundStyleE2ESJ_EENS1_15EpilogueDefaultEEEEEvvEEEEvNT_6ParamsE)
        /*0200*/ 	.short	0x0210
        /*0202*/ 	.short	0x0470


	//----- nvinfo : EIATTR_SW_WAR
	.align		4
.L_43:
        /*0204*/ 	.byte	0x04, 0x36
        /*0206*/ 	.short	(.L_45 - .L_44)
.L_44:
        /*0208*/ 	.word	0x00000008
.L_45:


//--------------------- .nv.callgraph             --------------------------
	.section	.nv.callgraph,"",@"SHT_CUDA_CALLGRAPH"
	.align	4
	.sectionentsize	8
	.align		4
        /*0000*/ 	.word	0x00000000
	.align		4
        /*0004*/ 	.word	0xffffffff
	.align		4
        /*0008*/ 	.word	index@(_ZN7cutlass13device_kernelINS_4gemm6kernel13GemmUniversalIN4cute5tupleIJiiiiEEENS1_10collective13CollectiveMmaINS1_34MainloopSm90TmaGmmaWarpSpecializedILi2ENS5_IJNS4_1CILi1EEESB_SB_EEENS1_35KernelTmaWarpSpecializedCooperativeEEENS5_IJNSA_ILi192EEENSA_ILi32EEENSA_ILi256EEEEEENS_10bfloat16_tENS5_IJlSB_lEEESJ_SK_NS4_8TiledMMAINS4_8MMA_AtomIJNS4_4SM904GMMA27MMA_64x32x16_F32BF16BF16_SSILNSO_5MajorE0ELSQ_0ELNSO_7ScaleInE1ELSR_1EEEEEENS4_6LayoutINS5_IJNSA_ILi2EEESB_SB_EEENS5_IJSB_NSA_ILi0EEESX_EEEEENS5_IJNS4_10UnderscoreES10_S10_EEEEENS4_13SM90_TMA_LOADENS4_14ComposedLayoutINS4_7SwizzleILi3ELi4ELi3EEENS4_18smem_ptr_flag_bitsILi16EEENSU_INS5_IJNSA_ILi8EEENSA_ILi64EEEEEENS5_IJS1A_SB_EEEEEEEvNS4_8identityES13_S1E_vS1F_EENS_8epilogue10collective6detail29Sm90TmaWarpSpecializedAdapterINS1I_15DefaultEpilogueISJ_SK_SK_NS1H_6thread17LinearCombinationISJ_Li1EffLNS1M_9ScaleType4KindE0ELNS_15FloatRoundStyleE2ESJ_EENS1_15EpilogueDefaultEEEEEvvEEEEvNT_6ParamsE)
	.align		4
        /*000c*/ 	.word	index@(__assertfail)
	.align		4
        /*0010*/ 	.word	0x00000000
	.align		4
        /*0014*/ 	.word	0xfffffffe
	.align		4
        /*0018*/ 	.word	0x00000000
	.align		4
        /*001c*/ 	.word	0xfffffffd
	.align		4
        /*0020*/ 	.word	0x00000000
	.align		4
        /*0024*/ 	.word	0xfffffffc


//--------------------- .nv.constant4             --------------------------
	.section	.nv.constant4,"a",@progbits
	.align	8
	.align		8
.nv.constant4:
        /*0000*/ 	.dword	__assertfail
	.align		8
        /*0008*/ 	.dword	__unnamed_1
	.align		8
        /*0010*/ 	.dword	_ZN40_INTERNAL_2d68ee83_4_k_cu_4d630ace_111704cuda3std3__45__cpo5beginE
	.align		8
        /*0018*/ 	.dword	_ZN40_INTERNAL_2d68ee83_4_k_cu_4d630ace_111704cuda3std3__45__cpo3endE
	.align		8
        /*0020*/ 	.dword	_ZN40_INTERNAL_2d68ee83_4_k_cu_4d630ace_111704cuda3std3__45__cpo6cbeginE
	.align		8
        /*0028*/ 	.dword	_ZN40_INTERNAL_2d68ee83_4_k_cu_4d630ace_111704cuda3std3__45__cpo4cendE
	.align		8
        /*0030*/ 	.dword	_ZN40_INTERNAL_2d68ee83_4_k_cu_4d630ace_111704cuda3std3__442_GLOBAL__N__2d68ee83_4_k_cu_4d630ace_111706ignoreE
	.align		8
        /*0038*/ 	.dword	_ZN40_INTERNAL_2d68ee83_4_k_cu_4d630ace_111704cuda3std3__419piecewise_constructE
	.align		8
        /*0040*/ 	.dword	_ZN40_INTERNAL_2d68ee83_4_k_cu_4d630ace_111704cuda3std3__48in_placeE
	.align		8
        /*0048*/ 	.dword	_ZN40_INTERNAL_2d68ee83_4_k_cu_4d630ace_111704cuda3std6ranges3__45__cpo4swapE
	.align		8
        /*0050*/ 	.dword	_ZN40_INTERNAL_2d68ee83_4_k_cu_4d630ace_111704cuda3std6ranges3__45__cpo9iter_moveE
	.align		8
        /*0058*/ 	.dword	_ZN40_INTERNAL_2d68ee83_4_k_cu_4d630ace_111704cute7productE
	.align		8
        /*0060*/ 	.dword	_ZN40_INTERNAL_2d68ee83_4_k_cu_4d630ace_111704cute1_E
	.align		8
        /*0068*/ 	.dword	$str$22
	.align		8
        /*0070*/ 	.dword	$str$23


//--------------------- .text._ZN7cutlass13device_kernelINS_4gemm6kernel13GemmUniversalIN4cute5tupleIJiiiiEEENS1_10collective13CollectiveMmaINS1_34MainloopSm90TmaGmmaWarpSpecializedILi2ENS5_IJNS4_1CILi1EEESB_SB_EEENS1_35KernelTmaWarpSpecializedCooperativeEEENS5_IJNSA_ILi192EEENSA_ILi32EEENSA_ILi256EEEEEENS_10bfloat16_tENS5_IJlSB_lEEESJ_SK_NS4_8TiledMMAINS4_8MMA_AtomIJNS4_4SM904GMMA27MMA_64x32x16_F32BF16BF16_SSILNSO_5MajorE0ELSQ_0ELNSO_7ScaleInE1ELSR_1EEEEEENS4_6LayoutINS5_IJNSA_ILi2EEESB_SB_EEENS5_IJSB_NSA_ILi0EEESX_EEEEENS5_IJNS4_10UnderscoreES10_S10_EEEEENS4_13SM90_TMA_LOADENS4_14ComposedLayoutINS4_7SwizzleILi3ELi4ELi3EEENS4_18smem_ptr_flag_bitsILi16EEENSU_INS5_IJNSA_ILi8EEENSA_ILi64EEEEEENS5_IJS1A_SB_EEEEEEEvNS4_8identityES13_S1E_vS1F_EENS_8epilogue10collective6detail29Sm90TmaWarpSpecializedAdapterINS1I_15DefaultEpilogueISJ_SK_SK_NS1H_6thread17LinearCombinationISJ_Li1EffLNS1M_9ScaleType4KindE0ELNS_15FloatRoundStyleE2ESJ_EENS1_15EpilogueDefaultEEEEEvvEEEEvNT_6ParamsE --------------------------
	.section	.text._ZN7cutlass13device_kernelINS_4gemm6kernel13GemmUniversalIN4cute5tupleIJiiiiEEENS1_10collective13CollectiveMmaINS1_34MainloopSm90TmaGmmaWarpSpecializedILi2ENS5_IJNS4_1CILi1EEESB_SB_EEENS1_35KernelTmaWarpSpecializedCooperativeEEENS5_IJNSA_ILi192EEENSA_ILi32EEENSA_ILi256EEEEEENS_10bfloat16_tENS5_IJlSB_lEEESJ_SK_NS4_8TiledMMAINS4_8MMA_AtomIJNS4_4SM904GMMA27MMA_64x32x16_F32BF16BF16_SSILNSO_5MajorE0ELSQ_0ELNSO_7ScaleInE1ELSR_1EEEEEENS4_6LayoutINS5_IJNSA_ILi2EEESB_SB_EEENS5_IJSB_NSA_ILi0EEESX_EEEEENS5_IJNS4_10UnderscoreES10_S10_EEEEENS4_13SM90_TMA_LOADENS4_14ComposedLayoutINS4_7SwizzleILi3ELi4ELi3EEENS4_18smem_ptr_flag_bitsILi16EEENSU_INS5_IJNSA_ILi8EEENSA_ILi64EEEEEENS5_IJS1A_SB_EEEEEEEvNS4_8identityES13_S1E_vS1F_EENS_8epilogue10collective6detail29Sm90TmaWarpSpecializedAdapterINS1I_15DefaultEpilogueISJ_SK_SK_NS1H_6thread17LinearCombinationISJ_Li1EffLNS1M_9ScaleType4KindE0ELNS_15FloatRoundStyleE2ESJ_EENS1_15EpilogueDefaultEEEEEvvEEEEvNT_6ParamsE,"ax",@progbits
	.align	128
.text._ZN7cutlass13device_kernelINS_4gemm6kernel13GemmUniversalIN4cute5tupleIJiiiiEEENS1_10collective13CollectiveMmaINS1_34MainloopSm90TmaGmmaWarpSpecializedILi2ENS5_IJNS4_1CILi1EEESB_SB_EEENS1_35KernelTmaWarpSpecializedCooperativeEEENS5_IJNSA_ILi192EEENSA_ILi32EEENSA_ILi256EEEEEENS_10bfloat16_tENS5_IJlSB_lEEESJ_SK_NS4_8TiledMMAINS4_8MMA_AtomIJNS4_4SM904GMMA27MMA_64x32x16_F32BF16BF16_SSILNSO_5MajorE0ELSQ_0ELNSO_7ScaleInE1ELSR_1EEEEEENS4_6LayoutINS5_IJNSA_ILi2EEESB_SB_EEENS5_IJSB_NSA_ILi0EEESX_EEEEENS5_IJNS4_10UnderscoreES10_S10_EEEEENS4_13SM90_TMA_LOADENS4_14ComposedLayoutINS4_7SwizzleILi3ELi4ELi3EEENS4_18smem_ptr_flag_bitsILi16EEENSU_INS5_IJNSA_ILi8EEENSA_ILi64EEEEEENS5_IJS1A_SB_EEEEEEEvNS4_8identityES13_S1E_vS1F_EENS_8epilogue10collective6detail29Sm90TmaWarpSpecializedAdapterINS1I_15DefaultEpilogueISJ_SK_SK_NS1H_6thread17LinearCombinationISJ_Li1EffLNS1M_9ScaleType4KindE0ELNS_15FloatRoundStyleE2ESJ_EENS1_15EpilogueDefaultEEEEEvvEEEEvNT_6ParamsE:
        .type           _ZN7cutlass13device_kernelINS_4gemm6kernel13GemmUniversalIN4cute5tupleIJiiiiEEENS1_10collective13CollectiveMmaINS1_34MainloopSm90TmaGmmaWarpSpecializedILi2ENS5_IJNS4_1CILi1EEESB_SB_EEENS1_35KernelTmaWarpSpecializedCooperativeEEENS5_IJNSA_ILi192EEENSA_ILi32EEENSA_ILi256EEEEEENS_10bfloat16_tENS5_IJlSB_lEEESJ_SK_NS4_8TiledMMAINS4_8MMA_AtomIJNS4_4SM904GMMA27MMA_64x32x16_F32BF16BF16_SSILNSO_5MajorE0ELSQ_0ELNSO_7ScaleInE1ELSR_1EEEEEENS4_6LayoutINS5_IJNSA_ILi2EEESB_SB_EEENS5_IJSB_NSA_ILi0EEESX_EEEEENS5_IJNS4_10UnderscoreES10_S10_EEEEENS4_13SM90_TMA_LOADENS4_14ComposedLayoutINS4_7SwizzleILi3ELi4ELi3EEENS4_18smem_ptr_flag_bitsILi16EEENSU_INS5_IJNSA_ILi8EEENSA_ILi64EEEEEENS5_IJS1A_SB_EEEEEEEvNS4_8identityES13_S1E_vS1F_EENS_8epilogue10collective6detail29Sm90TmaWarpSpecializedAdapterINS1I_15DefaultEpilogueISJ_SK_SK_NS1H_6thread17LinearCombinationISJ_Li1EffLNS1M_9ScaleType4KindE0ELNS_15FloatRoundStyleE2ESJ_EENS1_15EpilogueDefaultEEEEEvvEEEEvNT_6ParamsE,@function
        .size           _ZN7cutlass13device_kernelINS_4gemm6kernel13GemmUniversalIN4cute5tupleIJiiiiEEENS1_10collective13CollectiveMmaINS1_34MainloopSm90TmaGmmaWarpSpecializedILi2ENS5_IJNS4_1CILi1EEESB_SB_EEENS1_35KernelTmaWarpSpecializedCooperativeEEENS5_IJNSA_ILi192EEENSA_ILi32EEENSA_ILi256EEEEEENS_10bfloat16_tENS5_IJlSB_lEEESJ_SK_NS4_8TiledMMAINS4_8MMA_AtomIJNS4_4SM904GMMA27MMA_64x32x16_F32BF16BF16_SSILNSO_5MajorE0ELSQ_0ELNSO_7ScaleInE1ELSR_1EEEEEENS4_6LayoutINS5_IJNSA_ILi2EEESB_SB_EEENS5_IJSB_NSA_ILi0EEESX_EEEEENS5_IJNS4_10UnderscoreES10_S10_EEEEENS4_13SM90_TMA_LOADENS4_14ComposedLayoutINS4_7SwizzleILi3ELi4ELi3EEENS4_18smem_ptr_flag_bitsILi16EEENSU_INS5_IJNSA_ILi8EEENSA_ILi64EEEEEENS5_IJS1A_SB_EEEEEEEvNS4_8identityES13_S1E_vS1F_EENS_8epilogue10collective6detail29Sm90TmaWarpSpecializedAdapterINS1I_15DefaultEpilogueISJ_SK_SK_NS1H_6thread17LinearCombinationISJ_Li1EffLNS1M_9ScaleType4KindE0ELNS_15FloatRoundStyleE2ESJ_EENS1_15EpilogueDefaultEEEEEvvEEEEvNT_6ParamsE,(.L_x_126 - _ZN7cutlass13device_kernelINS_4gemm6kernel13GemmUniversalIN4cute5tupleIJiiiiEEENS1_10collective13CollectiveMmaINS1_34MainloopSm90TmaGmmaWarpSpecializedILi2ENS5_IJNS4_1CILi1EEESB_SB_EEENS1_35KernelTmaWarpSpecializedCooperativeEEENS5_IJNSA_ILi192EEENSA_ILi32EEENSA_ILi256EEEEEENS_10bfloat16_tENS5_IJlSB_lEEESJ_SK_NS4_8TiledMMAINS4_8MMA_AtomIJNS4_4SM904GMMA27MMA_64x32x16_F32BF16BF16_SSILNSO_5MajorE0ELSQ_0ELNSO_7ScaleInE1ELSR_1EEEEEENS4_6LayoutINS5_IJNSA_ILi2EEESB_SB_EEENS5_IJSB_NSA_ILi0EEESX_EEEEENS5_IJNS4_10UnderscoreES10_S10_EEEEENS4_13SM90_TMA_LOADENS4_14ComposedLayoutINS4_7SwizzleILi3ELi4ELi3EEENS4_18smem_ptr_flag_bitsILi16EEENSU_INS5_IJNSA_ILi8EEENSA_ILi64EEEEEENS5_IJS1A_SB_EEEEEEEvNS4_8identityES13_S1E_vS1F_EENS_8epilogue10collective6detail29Sm90TmaWarpSpecializedAdapterINS1I_15DefaultEpilogueISJ_SK_SK_NS1H_6thread17LinearCombinationISJ_Li1EffLNS1M_9ScaleType4KindE0ELNS_15FloatRoundStyleE2ESJ_EENS1_15EpilogueDefaultEEEEEvvEEEEvNT_6ParamsE)
        .other          _ZN7cutlass13device_kernelINS_4gemm6kernel13GemmUniversalIN4cute5tupleIJiiiiEEENS1_10collective13CollectiveMmaINS1_34MainloopSm90TmaGmmaWarpSpecializedILi2ENS5_IJNS4_1CILi1EEESB_SB_EEENS1_35KernelTmaWarpSpecializedCooperativeEEENS5_IJNSA_ILi192EEENSA_ILi32EEENSA_ILi256EEEEEENS_10bfloat16_tENS5_IJlSB_lEEESJ_SK_NS4_8TiledMMAINS4_8MMA_AtomIJNS4_4SM904GMMA27MMA_64x32x16_F32BF16BF16_SSILNSO_5MajorE0ELSQ_0ELNSO_7ScaleInE1ELSR_1EEEEEENS4_6LayoutINS5_IJNSA_ILi2EEESB_SB_EEENS5_IJSB_NSA_ILi0EEESX_EEEEENS5_IJNS4_10UnderscoreES10_S10_EEEEENS4_13SM90_TMA_LOADENS4_14ComposedLayoutINS4_7SwizzleILi3ELi4ELi3EEENS4_18smem_ptr_flag_bitsILi16EEENSU_INS5_IJNSA_ILi8EEENSA_ILi64EEEEEENS5_IJS1A_SB_EEEEEEEvNS4_8identityES13_S1E_vS1F_EENS_8epilogue10collective6detail29Sm90TmaWarpSpecializedAdapterINS1I_15DefaultEpilogueISJ_SK_SK_NS1H_6thread17LinearCombinationISJ_Li1EffLNS1M_9ScaleType4KindE0ELNS_15FloatRoundStyleE2ESJ_EENS1_15EpilogueDefaultEEEEEvvEEEEvNT_6ParamsE,@"STO_CUDA_ENTRY STV_DEFAULT"
_ZN7cutlass13device_kernelINS_4gemm6kernel13GemmUniversalIN4cute5tupleIJiiiiEEENS1_10collective13CollectiveMmaINS1_34MainloopSm90TmaGmmaWarpSpecializedILi2ENS5_IJNS4_1CILi1EEESB_SB_EEENS1_35KernelTmaWarpSpecializedCooperativeEEENS5_IJNSA_ILi192EEENSA_ILi32EEENSA_ILi256EEEEEENS_10bfloat16_tENS5_IJlSB_lEEESJ_SK_NS4_8TiledMMAINS4_8MMA_AtomIJNS4_4SM904GMMA27MMA_64x32x16_F32BF16BF16_SSILNSO_5MajorE0ELSQ_0ELNSO_7ScaleInE1ELSR_1EEEEEENS4_6LayoutINS5_IJNSA_ILi2EEESB_SB_EEENS5_IJSB_NSA_ILi0EEESX_EEEEENS5_IJNS4_10UnderscoreES10_S10_EEEEENS4_13SM90_TMA_LOADENS4_14ComposedLayoutINS4_7SwizzleILi3ELi4ELi3EEENS4_18smem_ptr_flag_bitsILi16EEENSU_INS5_IJNSA_ILi8EEENSA_ILi64EEEEEENS5_IJS1A_SB_EEEEEEEvNS4_8identityES13_S1E_vS1F_EENS_8epilogue10collective6detail29Sm90TmaWarpSpecializedAdapterINS1I_15DefaultEpilogueISJ_SK_SK_NS1H_6thread17LinearCombinationISJ_Li1EffLNS1M_9ScaleType4KindE0ELNS_15FloatRoundStyleE2ESJ_EENS1_15EpilogueDefaultEEEEEvvEEEEvNT_6ParamsE:
[----:B------:R-:W0:Y:S01]  /*0000*/  LDC R1, c[0x0][0x28] ;  /* 0x00000a00ff017b82 */ /* 0x000e220000000800 */
[----:B------:R-:W1:Y:S01]  /*0010*/  S2R R4, SR_TID.X ;  /* 0x0000000000047919 */ /* 0x000e620000002100 */
[----:B------:R-:W-:Y:S01]  /*0020*/  ELECT P0, URZ, PT ;  /* 0x00000000003f782f */ /* 0x000fe20003800000 */
[----:B------:R-:W-:Y:S01]  /*0030*/  BSSY B0, `(.L_x_0) ;  /* 0x000000f000007945 */ /* 0x000fe20003800000 */
[--C-:B-1----:R-:W-:Y:S02]  /*0040*/  SHF.R.U32.HI R0, RZ, 0x5, R4.reuse ;  /* 0x00000005ff007819 */ /* 0x102fe40000011604 */
[----:B------:R-:W-:-:S03]  /*0050*/  SHF.R.U32.HI R14, RZ, 0x7, R4 ;  /* 0x00000007ff0e7819 */ /* 0x000fc60000011604 */
[----:B------:R-:W1:Y:S04]  /*0060*/  SHFL.IDX PT, R5, R0, RZ, 0x1f ;  /* 0x00001fff00057589 */ /* 0x000e6800000e0000 */
[----:B------:R2:W3:Y:S01]  /*0070*/  SHFL.IDX PT, R10, R14, RZ, 0x1f ;  /* 0x00001fff0e0a7589 */ /* 0x0004e200000e0000 */
[----:B-1----:R-:W-:-:S13]  /*0080*/  ISETP.NE.OR P0, PT, R5, RZ, !P0 ;  /* 0x000000ff0500720c */ /* 0x002fda0004705670 */
[----:B0-23--:R-:W-:Y:S05]  /*0090*/  @P0 BRA `(.L_x_1) ;  /* 0x0000000000200947 */ /* 0x00dfea0003800000 */
[----:B------:R-:W-:Y:S02]  /*00a0*/  ULDC.64 UR4, c[0x0][0x198] ;  /* 0x0000660000047ab9 */ /* 0x000fe40000000a00 */
[----:B------:R-:W-:Y:S02]  /*00b0*/  UIADD3 UR6, UP0, UR4, 0xf0, URZ ;  /* 0x000000f004067890 */ /* 0x000fe4000ff1e03f */
[----:B------:R-:W-:Y:S02]  /*00c0*/  UIADD3 UR4, UP1, UR4, 0x1f0, URZ ;  /* 0x000001f004047890 */ /* 0x000fe4000ff3e03f */
[----:B------:R-:W-:Y:S02]  /*00d0*/  UIADD3.X UR7, URZ, UR5, URZ, UP0, !UPT ;  /* 0x000000053f077290 */ /* 0x000fe400087fe43f */
[----:B------:R-:W-:-:S07]  /*00e0*/  UIADD3.X UR5, URZ, UR5, URZ, UP1, !UPT ;  /* 0x000000053f057290 */ /* 0x000fce0008ffe43f */
[----:B------:R0:W-:Y:S02]  /*00f0*/  UTMACCTL.PF [UR6] ;  /* 0x00000000060079b9 */ /* 0x0001e40008040000 */
[----:B------:R0:W-:Y:S02]  /*0100*/  UTMACCTL.PF [UR4] ;  /* 0x00000000040079b9 */ /* 0x0001e40008040000 */
[----:B0-----:R-:W-:Y:S01]  /*0110*/  NOP ;  /* 0x0000000000007918 */ /* 0x001fe20000000000 */
.L_x_1:
[----:B------:R-:W-:Y:S05]  /*0120*/  BSYNC B0 ;  /* 0x0000000000007941 */ /* 0x000fea0003800000 */
.L_x_0:
[----:B------:R-:W0:Y:S02]  /*0130*/  SHFL.IDX PT, R2, R0, RZ, 0x1f ;  /* 0x00001fff00027589 */ /* 0x000e2400000e0000 */
[----:B0-----:R-:W-:-:S13]  /*0140*/  ISETP.NE.AND P0, PT, R2, RZ, PT ;  /* 0x000000ff0200720c */ /* 0x001fda0003f05270 */
[----:B------:R-:W-:Y:S05]  /*0150*/  @P0 BRA `(.L_x_2) ;  /* 0x0000000000480947 */ /* 0x000fea0003800000 */
[----:B------:R-:W0:Y:S01]  /*0160*/  S2UR UR8, SR_CgaCtaId ;  /* 0x00000000000879c3 */ /* 0x000e220000008800 */
[----:B------:R-:W-:Y:S01]  /*0170*/  UMOV UR4, 0x400 ;  /* 0x0000040000047882 */ /* 0x000fe20000000000 */
[----:B------:R-:W-:Y:S01]  /*0180*/  UMOV UR5, 0x1 ;  /* 0x0000000100057882 */ /* 0x000fe20000000000 */
[----:B------:R-:W-:Y:S01]  /*0190*/  UMOV UR6, 0x100 ;  /* 0x0000010000067882 */ /* 0x000fe20000000000 */
[----:B------:R-:W-:Y:S01]  /*01a0*/  ELECT P0, URZ, PT ;  /* 0x00000000003f782f */ /* 0x000fe20003800000 */
[----:B------:R-:W-:-:S04]  /*01b0*/  UIADD3 UR6, -UR6, 0x100000, URZ ;  /* 0x0010000006067890 */ /* 0x000fc8000fffe13f */
[----:B------:R-:W-:Y:S02]  /*01c0*/  USHF.L.U32 UR7, UR6, 0xb, URZ ;  /* 0x0000000b06077899 */ /* 0x000fe4000800063f */
[----:B------:R-:W-:Y:S02]  /*01d0*/  USHF.L.U32 UR6, UR6, 0x1, URZ ;  /* 0x0000000106067899 */ /* 0x000fe4000800063f */
[----:B0-----:R-:W-:Y:S02]  /*01e0*/  ULEA UR8, UR8, UR4, 0x18 ;  /* 0x0000000408087291 */ /* 0x001fe4000f8ec03f */
[----:B------:R-:W-:-:S04]  /*01f0*/  UIADD3 UR4, -UR5, 0x100000, URZ ;  /* 0x0010000005047890 */ /* 0x000fc8000fffe13f */
[----:B------:R-:W-:Y:S02]  /*0200*/  USHF.L.U32 UR5, UR4, 0xb, URZ ;  /* 0x0000000b04057899 */ /* 0x000fe4000800063f */
[----:B------:R-:W-:Y:S01]  /*0210*/  USHF.L.U32 UR4, UR4, 0x1, URZ ;  /* 0x0000000104047899 */ /* 0x000fe2000800063f */
[----:B------:R-:W0:Y:S11]  /*0220*/  FENCE.VIEW.ASYNC.S ;  /* 0x00000000000073c6 */ /* 0x000e360000000000 */
[----:B0-----:R0:W1:Y:S01]  /*0230*/  SYNCS.EXCH.64 URZ, [UR8], UR4 ;  /* 0x00000004083f75b2 */ /* 0x0010620008000100 */
[----:B------:R0:W2:Y:S01]  /*0240*/  SYNCS.EXCH.64 URZ, [UR8+0x10], UR6 ;  /* 0x00001006083f75b2 */ /* 0x0000a20008000100 */
[----:B------:R0:W3:Y:S01]  /*0250*/  SYNCS.EXCH.64 URZ, [UR8+0x8], UR4 ;  /* 0x00000804083f75b2 */ /* 0x0000e20008000100 */
[----:B------:R0:W4:Y:S01]  /*0260*/  SYNCS.EXCH.64 URZ, [UR8+0x18], UR6 ;  /* 0x00001806083f75b2 */ /* 0x0001220008000100 */
[----:B------:R-:W-:Y:S01]  /*0270*/  NOP ;  /* 0x0000000000007918 */ /* 0x000fe20000000000 */
.L_x_2:
[----:B------:R-:W5:Y:S01]  /*0280*/  SHFL.IDX PT, R0, R0, RZ, 0x1f ;  /* 0x00001fff00007589 */ /* 0x000f6200000e0000 */
[----:B------:R-:W-:Y:S01]  /*0290*/  ELECT P0, URZ, PT ;  /* 0x00000000003f782f */ /* 0x000fe20003800000 */
[----:B------:R-:W1:Y:S01]  /*02a0*/  LDC R2, c[0x0][0x65c] ;  /* 0x00019700ff027b82 */ /* 0x000e620000000800 */
[----:B0-----:R-:W-:Y:S01]  /*02b0*/  UMOV UR4, 0x20 ;  /* 0x0000002000047882 */ /* 0x001fe20000000000 */
[----:B------:R-:W0:Y:S01]  /*02c0*/  S2R R3, SR_CTAID.Y ;  /* 0x0000000000037919 */ /* 0x000e220000002600 */
[----:B------:R-:W-:Y:S01]  /*02d0*/  NOP ;  /* 0x0000000000007918 */ /* 0x000fe20000000000 */
[----:B------:R-:W-:Y:S01]  /*02e0*/  ISETP.NE.AND P2, PT, R10, RZ, PT ;  /* 0x000000ff0a00720c */ /* 0x000fe20003f45270 */
[----:B------:R-:W-:Y:S01]  /*02f0*/  NOP ;  /* 0x0000000000007918 */ /* 0x000fe20000000000 */
[----:B------:R-:W2:Y:S01]  /*0300*/  S2R R6, SR_CTAID.X ;  /* 0x0000000000067919 */ /* 0x000ea20000002500 */
[----:B------:R-:W-:Y:S01]  /*0310*/  IMAD.MOV.U32 R7, RZ, RZ, RZ ;  /* 0x000000ffff077224 */ /* 0x000fe200078e00ff */
[----:B-----5:R-:W-:-:S02]  /*0320*/  ISETP.NE.OR P0, PT, R0, RZ, !P0 ;  /* 0x000000ff0000720c */ /* 0x020fc40004705670 */
[----:B-1----:R-:W-:-:S04]  /*0330*/  ISETP.NE.AND P3, PT, R2, 0x1, PT ;  /* 0x000000010200780c */ /* 0x002fc80003f65270 */
[----:B------:R-:W-:Y:S02]  /*0340*/  P2R R0, PR, RZ, 0x8 ;  /* 0x00000008ff007803 */ /* 0x000fe40000000000 */
[----:B------:R-:W-:-:S04]  /*0350*/  SHF.R.S32.HI R0, RZ, 0x1f, R5 ;  /* 0x0000001fff007819 */ /* 0x000fc80000011405 */
[----:B------:R-:W-:Y:S01]  /*0360*/  LEA.HI R0, R0, R5, RZ, 0x2 ;  /* 0x0000000500007211 */ /* 0x000fe200078f10ff */
[----:B------:R-:W-:Y:S01]  /*0370*/  VOTEU.ALL UP0, P0 ;  /* 0x00000000003f7886 */ /* 0x000fe20000000000 */
[----:B------:R-:W-:Y:S01]  /*0380*/  VOTEU.ALL UP1, P0 ;  /* 0x00000000003f7886 */ /* 0x000fe20000020000 */
[----:B------:R-:W2:Y:S01]  /*0390*/  @P3 LDC R17, c[0x0][0x10] ;  /* 0x00000400ff113b82 */ /* 0x000ea20000000800 */
[----:B------:R-:W-:Y:S01]  /*03a0*/  LOP3.LUT R0, R0, 0xfffffffc, RZ, 0xc0, !PT ;  /* 0xfffffffc00007812 */ /* 0x000fe200078ec0ff */
[----:B0-----:R-:W-:Y:S01]  /*03b0*/  @P3 IMAD.MOV.U32 R8, RZ, RZ, R3 ;  /* 0x000000ffff083224 */ /* 0x001fe200078e0003 */
[----:B------:R-:W-:Y:S01]  /*03c0*/  @!UP0 UMOV UR6, 0x400 ;  /* 0x0000040000068882 */ /* 0x000fe20000000000 */
[----:B------:R-:W-:-:S04]  /*03d0*/  @!UP0 UIADD3 UR4, -UR4, 0x100000, URZ ;  /* 0x0010000004048890 */ /* 0x000fc8000fffe13f */
[----:B------:R-:W-:Y:S02]  /*03e0*/  @!UP0 USHF.L.U32 UR5, UR4, 0xb, URZ ;  /* 0x0000000b04058899 */ /* 0x000fe4000800063f */
[----:B------:R-:W-:Y:S01]  /*03f0*/  @!UP0 USHF.L.U32 UR4, UR4, 0x1, URZ ;  /* 0x0000000104048899 */ /* 0x000fe2000800063f */
[----:B------:R-:W-:Y:S02]  /*0400*/  @P3 IMAD.MOV.U32 R9, RZ, RZ, RZ ;  /* 0x000000ffff093224 */ /* 0x000fe400078e00ff */
[----:B------:R-:W-:Y:S01]  /*0410*/  IMAD.IADD R0, R5, 0x1, -R0 ;  /* 0x0000000105007824 */ /* 0x000fe200078e0a00 */
[----:B------:R-:W0:Y:S01]  /*0420*/  @!UP0 S2UR UR7, SR_CgaCtaId ;  /* 0x00000000000789c3 */ /* 0x000e220000008800 */
[----:B------:R-:W-:-:S03]  /*0430*/  @P3 IMAD.MOV.U32 R5, RZ, RZ, RZ ;  /* 0x000000ffff053224 */ /* 0x000fc600078e00ff */
[----:B------:R-:W-:-:S04]  /*0440*/  ISETP.NE.AND P1, PT, R0, 0x3, PT ;  /* 0x000000030000780c */ /* 0x000fc80003f25270 */
[----:B------:R-:W1:Y:S01]  /*0450*/  @!P3 LDC R11, c[0x0][0xc] ;  /* 0x00000300ff0bbb82 */ /* 0x000e620000000800 */
[----:B--2---:R-:W-:-:S04]  /*0460*/  @P3 IMAD.WIDE.U32 R16, R6, R17, R8 ;  /* 0x0000001106103225 */ /* 0x004fc800078e0008 */
[----:B------:R-:W-:Y:S01]  /*0470*/  @P3 IMAD.IADD R17, R17, 0x1, R5 ;  /* 0x0000000111113824 */ /* 0x000fe200078e0205 */
[----:B------:R-:W-:Y:S01]  /*0480*/  LOP3.LUT R5, R4, 0x7f, RZ, 0xc0, !PT ;  /* 0x0000007f04057812 */ /* 0x000fe200078ec0ff */
[----:B0-----:R-:W-:Y:S01]  /*0490*/  @!UP0 ULEA UR8, UR7, UR6, 0x18 ;  /* 0x0000000607088291 */ /* 0x001fe2000f8ec03f */
[----:B------:R-:W-:Y:S02]  /*04a0*/  VOTEU.ALL UP0, P0 ;  /* 0x00000000003f7886 */ /* 0x000fe40000000000 */
[----:B------:R-:W-:Y:S01]  /*04b0*/  ULDC UR6, c[0x0][0xc] ;  /* 0x0000030000067ab9 */ /* 0x000fe20000000800 */
[----:B------:R-:W-:Y:S01]  /*04c0*/  ISETP.EQ.OR P0, PT, R0, RZ, !P1 ;  /* 0x000000ff0000720c */ /* 0x000fe20004f02670 */
[----:B------:R-:W-:-:S03]  /*04d0*/  ULDC UR7, c[0x0][0x10] ;  /* 0x0000040000077ab9 */ /* 0x000fc60000000800 */
[C---:B------:R-:W-:Y:S01]  /*04e0*/  ISETP.EQ.AND P0, PT, R10.reuse, RZ, P0 ;  /* 0x000000ff0a00720c */ /* 0x040fe20000702270 */
[----:B------:R-:W-:Y:S02]  /*04f0*/  VIADD R10, R10, 0xffffffff ;  /* 0xffffffff0a0a7836 */ /* 0x000fe40000000000 */
[----:B-1----:R-:W-:Y:S01]  /*0500*/  @!P3 IMAD.WIDE.U32 R8, R11, R3, R6 ;  /* 0x000000030b08b225 */ /* 0x002fe200078e0006 */
[----:B------:R-:W0:Y:S02]  /*0510*/  FENCE.VIEW.ASYNC.S ;  /* 0x00000000000073c6 */ /* 0x000e240000000000 */
[----:B0-----:R-:W3:Y:S01]  /*0520*/  @!UP0 SYNCS.EXCH.64 URZ, [UR8+0x30], UR4 ;  /* 0x00003004083f85b2 */ /* 0x001ee20008000100 */
[----:B------:R-:W-:Y:S02]  /*0530*/  SEL R18, RZ, 0x1, !P0 ;  /* 0x00000001ff127807 */ /* 0x000fe40004000000 */
[----:B------:R-:W-:Y:S01]  /*0540*/  ISETP.GE.U32.AND P1, PT, R10, 0x2, PT ;  /* 0x000000020a00780c */ /* 0x000fe20003f26070 */
[----:B------:R-:W-:-:S02]  /*0550*/  @!P3 IMAD.MOV.U32 R16, RZ, RZ, R8 ;  /* 0x000000ffff10b224 */ /* 0x000fc400078e0008 */
[----:B------:R-:W-:Y:S01]  /*0560*/  @!P3 IMAD.MOV.U32 R17, RZ, RZ, R9 ;  /* 0x000000ffff11b224 */ /* 0x000fe200078e0009 */
[----:B------:R-:W-:Y:S01]  /*0570*/  SEL R18, R18, 0x2, P1 ;  /* 0x0000000212127807 */ /* 0x000fe20000800000 */
[----:B------:R0:W3:Y:S01]  /*0580*/  @!UP1 SYNCS.EXCH.64 URZ, [UR8+0x38], UR4 ;  /* 0x00003804083f95b2 */ /* 0x0000e20008000100 */
[----:B------:R-:W-:Y:S01]  /*0590*/  NOP ;  /* 0x0000000000007918 */ /* 0x000fe20000000000 */
[----:B0-----:R-:W-:-:S03]  /*05a0*/  UIMAD.WIDE.U32 UR4, UR6, UR7, URZ ;  /* 0x00000007060472a5 */ /* 0x001fc6000f8e003f */
[----:B------:R-:W-:Y:S02]  /*05b0*/  ULDC UR6, c[0x0][0x14] ;  /* 0x0000050000067ab9 */ /* 0x000fe40000000800 */
[----:B------:R-:W-:Y:S02]  /*05c0*/  UIMAD.WIDE.U32 UR38, UR4, UR6, URZ ;  /* 0x00000006042672a5 */ /* 0x000fe4000f8e003f */
[----:B------:R-:W-:-:S04]  /*05d0*/  UIMAD UR37, UR5, UR6, URZ ;  /* 0x00000006052572a4 */ /* 0x000fc8000f8e023f */
[----:B------:R-:W-:Y:S01]  /*05e0*/  UIADD3 UR37, UR39, UR37, URZ ;  /* 0x0000002527257290 */ /* 0x000fe2000fffe03f */
[----:B---34-:R-:W-:Y:S06]  /*05f0*/  BAR.SYNC.DEFER_BLOCKING 0x0 ;  /* 0x0000000000007b1d */ /* 0x018fec0000010000 */
[----:B------:R-:W-:Y:S05]  /*0600*/  @!P2 BRA `(.L_x_3) ;  /* 0x00000058007ca947 */ /* 0x000fea0003800000 */
[----:B------:R-:W-:-:S13]  /*0610*/  ISETP.GT.U32.AND P0, PT, R10, 0x1, PT ;  /* 0x000000010a00780c */ /* 0x000fda0003f04070 */
[----:B------:R-:W-:Y:S05]  /*0620*/  @P0 EXIT ;  /* 0x000000000000094d */ /* 0x000fea0003800000 */
[----:B------:R-:W-:Y:S01]  /*0630*/  ULDC.64 UR4, c[0x0][0x650] ;  /* 0x0001940000047ab9 */ /* 0x000fe20000000a00 */
[----:B------:R-:W-:Y:S01]  /*0640*/  PRMT R0, RZ, 0x7610, R0 ;  /* 0x00007610ff007816 */ /* 0x000fe20000000000 */
[----:B------:R-:W-:Y:S01]  /*0650*/  IMAD.MOV.U32 R71, RZ, RZ, -0x1 ;  /* 0xffffffffff477424 */ /* 0x000fe200078e00ff */
[----:B------:R-:W-:Y:S01]  /*0660*/  ISETP.GE.U32.AND P0, PT, R16, UR4, PT ;  /* 0x0000000410007c0c */ /* 0x000fe2000bf06070 */
[----:B------:R-:W-:Y:S02]  /*0670*/  IMAD.MOV.U32 R69, RZ, RZ, -0x1 ;  /* 0xffffffffff457424 */ /* 0x000fe400078e00ff */
[----:B------:R-:W-:Y:S01]  /*0680*/  IMAD.MOV.U32 R19, RZ, RZ, -0x1 ;  /* 0xffffffffff137424 */ /* 0x000fe200078e00ff */
[----:B------:R-:W-:-:S13]  /*0690*/  ISETP.GE.U32.AND.EX P0, PT, R17, UR5, PT, P0 ;  /* 0x0000000511007c0c */ /* 0x000fda000bf06100 */
[----:B------:R-:W-:Y:S05]  /*06a0*/  @P0 BRA `(.L_x_4) ;  /* 0x0000000400580947 */ /* 0x000fea0003800000 */
[----:B------:R-:W0:Y:S01]  /*06b0*/  LDC.64 R20, c[0x0][0x628] ;  /* 0x00018a00ff147b82 */ /* 0x000e220000000a00 */
[----:B------:R-:W-:Y:S02]  /*06c0*/  IMAD.MOV.U32 R8, RZ, RZ, R16 ;  /* 0x000000ffff087224 */ /* 0x000fe400078e0010 */
[----:B------:R-:W-:-:S05]  /*06d0*/  IMAD.MOV.U32 R9, RZ, RZ, R17 ;  /* 0x000000ffff097224 */ /* 0x000fca00078e0011 */
[----:B------:R-:W1:Y:S08]  /*06e0*/  LDC R0, c[0x0][0x630] ;  /* 0x00018c00ff007b82 */ /* 0x000e700000000800 */
[----:B------:R-:W2:Y:S01]  /*06f0*/  LDC.64 R22, c[0x0][0x620] ;  /* 0x00018800ff167b82 */ /* 0x000ea20000000a00 */
[----:B0-----:R-:W-:-:S04]  /*0700*/  ISETP.NE.U32.AND P0, PT, R20, RZ, PT ;  /* 0x000000ff1400720c */ /* 0x001fc80003f05070 */
[----:B------:R-:W-:-:S13]  /*0710*/  ISETP.NE.AND.EX P0, PT, R21, RZ, PT, P0 ;  /* 0x000000ff1500720c */ /* 0x000fda0003f05300 */
[----:B-12---:R-:W-:Y:S05]  /*0720*/  @!P0 BRA `(.L_x_5) ;  /* 0x0000000000288947 */ /* 0x006fea0003800000 */
[----:B------:R-:W0:Y:S02]  /*0730*/  LDC R13, c[0x0][0x634] ;  /* 0x00018d00ff0d7b82 */ /* 0x000e240000000800 */
[----:B0-----:R-:W-:-:S05]  /*0740*/  IADD3 R13, P0, R16, R13, RZ ;  /* 0x0000000d100d7210 */ /* 0x001fca0007f1e0ff */
[----:B------:R-:W-:-:S04]  /*0750*/  IMAD.X R15, RZ, RZ, R17, P0 ;  /* 0x000000ffff0f7224 */ /* 0x000fc800000e0611 */
[----:B------:R-:W-:-:S04]  /*0760*/  IMAD.WIDE.U32 R8, R15, R20, RZ ;  /* 0x000000140f087225 */ /* 0x000fc800078e00ff */
[----:B------:R-:W-:-:S04]  /*0770*/  IMAD.WIDE.U32 R10, P0, R13, R21, R8 ;  /* 0x000000150d0a7225 */ /* 0x000fc80007800008 */
[----:B------:R-:W-:-:S04]  /*0780*/  IMAD.WIDE.U32 R8, R13, R20, RZ ;  /* 0x000000140d087225 */ /* 0x000fc800078e00ff */
[----:B------:R-:W-:Y:S01]  /*0790*/  IMAD.X R13, RZ, RZ, RZ, P0 ;  /* 0x000000ffff0d7224 */ /* 0x000fe200000e06ff */
[----:B------:R-:W-:Y:S01]  /*07a0*/  IADD3 RZ, P0, R9, R10, RZ ;  /* 0x0000000a09ff7210 */ /* 0x000fe20007f1e0ff */
[----:B------:R-:W-:-:S04]  /*07b0*/  IMAD.MOV.U32 R12, RZ, RZ, R11 ;  /* 0x000000ffff0c7224 */ /* 0x000fc800078e000b */
[----:B------:R-:W-:-:S08]  /*07c0*/  IMAD.WIDE.U32.X R8, R15, R21, R12, P0 ;  /* 0x000000150f087225 */ /* 0x000fd000000e040c */
.L_x_5:
[-CC-:B------:R-:W-:Y:S01]  /*07d0*/  SHF.R.U64 R25, R8, R0.reuse, R9.reuse ;  /* 0x0000000008197219 */ /* 0x180fe20000001209 */
[----:B------:R-:W0:Y:S01]  /*07e0*/  LDC R12, c[0x0][0x618] ;  /* 0x00018600ff0c7b82 */ /* 0x000e220000000800 */
[----:B------:R-:W-:Y:S01]  /*07f0*/  SHF.R.U32.HI R7, RZ, R0, R9 ;  /* 0x00000000ff077219 */ /* 0x000fe20000011609 */
[----:B------:R-:W-:Y:S01]  /*0800*/  ULDC UR4, c[0x0][0x150] ;  /* 0x0000540000047ab9 */ /* 0x000fe20000000800 */
[----:B------:R-:W-:Y:S02]  /*0810*/  IADD3 R11, P0, RZ, -R25, RZ ;  /* 0x80000019ff0b7210 */ /* 0x000fe40007f1e0ff */
[----:B------:R-:W-:-:S03]  /*0820*/  I2FP.F32.U32 R0, R6 ;  /* 0x0000000600007245 */ /* 0x000fc60000201000 */
[----:B------:R-:W1:Y:S01]  /*0830*/  LDC.64 R30, c[0x0][0x640] ;  /* 0x00019000ff1e7b82 */ /* 0x000e620000000a00 */
[----:B------:R-:W-:Y:S02]  /*0840*/  IMAD.X R13, RZ, RZ, ~R7, P0 ;  /* 0x000000ffff0d7224 */ /* 0x000fe400000e0e07 */
[----:B------:R-:W-:Y:S01]  /*0850*/  FMUL R0, R0, UR4 ;  /* 0x0000000400007c20 */ /* 0x000fe20008400000 */
[----:B------:R-:W-:Y:S01]  /*0860*/  IMAD.WIDE.U32 R8, R11, R22, R16 ;  /* 0x000000160b087225 */ /* 0x000fe200078e0010 */
[----:B------:R-:W-:-:S03]  /*0870*/  ULDC UR4, c[0x0][0x154] ;  /* 0x0000550000047ab9 */ /* 0x000fc60000000800 */
[----:B------:R-:W-:Y:S01]  /*0880*/  IMAD R10, R13, R22, RZ ;  /* 0x000000160d0a7224 */ /* 0x000fe200078e02ff */
[----:B------:R-:W2:Y:S01]  /*0890*/  LDC R7, c[0x0][0x144] ;  /* 0x00005100ff077b82 */ /* 0x000ea20000000800 */
[----:B------:R-:W3:Y:S02]  /*08a0*/  F2I.U32.TRUNC.NTZ R0, R0 ;  /* 0x0000000000007305 */ /* 0x000ee4000020f000 */
[----:B------:R-:W-:-:S04]  /*08b0*/  IMAD R11, R11, R23, R10 ;  /* 0x000000170b0b7224 */ /* 0x000fc800078e020a */
[----:B------:R-:W-:Y:S01]  /*08c0*/  IMAD.IADD R9, R9, 0x1, R11 ;  /* 0x0000000109097824 */ /* 0x000fe200078e020b */
[----:B------:R-:W4:Y:S01]  /*08d0*/  LDC R24, c[0x0][0x608] ;  /* 0x00018200ff187b82 */ /* 0x000f220000000800 */
[----:B------:R-:W-:-:S03]  /*08e0*/  IMAD.MOV.U32 R11, RZ, RZ, -0x1 ;  /* 0xffffffffff0b7424 */ /* 0x000fc600078e00ff */
[-CC-:B0-----:R-:W-:Y:S02]  /*08f0*/  SHF.R.U64 R22, R8, R12.reuse, R9.reuse ;  /* 0x0000000c08167219 */ /* 0x181fe40000001209 */
[----:B------:R-:W-:Y:S02]  /*0900*/  I2FP.F32.U32 R8, R3 ;  /* 0x0000000300087245 */ /* 0x000fe40000201000 */
[----:B------:R-:W0:Y:S01]  /*0910*/  LDC R28, c[0x0][0x658] ;  /* 0x00019600ff1c7b82 */ /* 0x000e220000000800 */
[----:B-1----:R-:W-:Y:S01]  /*0920*/  ISETP.NE.U32.AND P0, PT, R30, RZ, PT ;  /* 0x000000ff1e00720c */ /* 0x002fe20003f05070 */
[----:B---3--:R-:W-:Y:S02]  /*0930*/  IMAD.MOV R10, RZ, RZ, -R0 ;  /* 0x000000ffff0a7224 */ /* 0x008fe400078e0a00 */
[----:B------:R-:W-:Y:S01]  /*0940*/  FMUL R8, R8, UR4 ;  /* 0x0000000408087c20 */ /* 0x000fe20008400000 */
[----:B------:R-:W-:Y:S02]  /*0950*/  SHF.R.U32.HI R9, RZ, R12, R9 ;  /* 0x0000000cff097219 */ /* 0x000fe40000011609 */
[----:B------:R-:W-:Y:S01]  /*0960*/  ISETP.NE.AND.EX P0, PT, R31, RZ, PT, P0 ;  /* 0x000000ff1f00720c */ /* 0x000fe20003f05300 */
[----:B------:R1:W3:Y:S01]  /*0970*/  F2I.U32.TRUNC.NTZ R15, R8 ;  /* 0x00000008000f7305 */ /* 0x0002e2000020f000 */
[----:B------:R-:W1:Y:S01]  /*0980*/  LDC R20, c[0x0][0x148] ;  /* 0x00005200ff147b82 */ /* 0x000e620000000800 */
[----:B--2---:R-:W-:-:S07]  /*0990*/  IMAD R0, R7, R10, R6 ;  /* 0x0000000a07007224 */ /* 0x004fce00078e0206 */
[----:B------:R-:W2:Y:S01]  /*09a0*/  LDC R26, c[0x0][0x600] ;  /* 0x00018000ff1a7b82 */ /* 0x000ea20000000800 */
[-CC-:B----4-:R-:W-:Y:S02]  /*09b0*/  SHF.R.U64 R32, R22, R24.reuse, R9.reuse ;  /* 0x0000001816207219 */ /* 0x190fe40000001209 */
[----:B------:R-:W-:Y:S01]  /*09c0*/  SHF.R.U32.HI R7, RZ, R24, R9 ;  /* 0x00000018ff077219 */ /* 0x000fe20000011609 */
[----:B------:R-:W-:-:S04]  /*09d0*/  IMAD.MOV.U32 R9, RZ, RZ, 0x1 ;  /* 0x00000001ff097424 */ /* 0x000fc800078e00ff */
[----:B------:R-:W4:Y:S01]  /*09e0*/  LDC R21, c[0x0][0x648] ;  /* 0x00019200ff157b82 */ /* 0x000f220000000800 */
[-C--:B0-----:R-:W-:Y:S02]  /*09f0*/  SHF.L.U32 R6, R11, R28.reuse, RZ ;  /* 0x0000001c0b067219 */ /* 0x081fe400000006ff */
[--C-:B------:R-:W-:Y:S02]  /*0a00*/  SHF.R.U64 R24, R32, R28, R7.reuse ;  /* 0x0000001c20187219 */ /* 0x100fe40000001207 */
[----:B------:R-:W-:Y:S02]  /*0a10*/  LOP3.LUT R13, RZ, R6, RZ, 0x33, !PT ;  /* 0x00000006ff0d7212 */ /* 0x000fe400078e33ff */
[-C--:B------:R-:W-:Y:S01]  /*0a20*/  SHF.R.U32.HI R7, RZ, R28.reuse, R7 ;  /* 0x0000001cff077219 */ /* 0x080fe20000011607 */
[----:B------:R-:W0:Y:S01]  /*0a30*/  LDC R23, c[0x0][0x638] ;  /* 0x00018e00ff177b82 */ /* 0x000e220000000800 */
[----:B------:R-:W-:Y:S01]  /*0a40*/  SHF.L.U32 R12, R9, R28, RZ ;  /* 0x0000001c090c7219 */ /* 0x000fe200000006ff */
[----:B------:R-:W-:-:S06]  /*0a50*/  IMAD.MOV.U32 R6, RZ, RZ, R24 ;  /* 0x000000ffff067224 */ /* 0x000fcc00078e0018 */
[----:B------:R-:W0:Y:S01]  /*0a60*/  LDC R71, c[0x0][0x610] ;  /* 0x00018400ff477b82 */ /* 0x000e220000000800 */
[----:B-1-3--:R-:W-:Y:S05]  /*0a70*/  @!P0 BRA `(.L_x_6) ;  /* 0x0000000000288947 */ /* 0x00afea0003800000 */
[----:B------:R-:W1:Y:S02]  /*0a80*/  LDC R11, c[0x0][0x64c] ;  /* 0x00019300ff0b7b82 */ /* 0x000e640000000800 */
[----:B-1----:R-:W-:-:S05]  /*0a90*/  IADD3 R11, P0, R24, R11, RZ ;  /* 0x0000000b180b7210 */ /* 0x002fca0007f1e0ff */
[----:B------:R-:W-:-:S04]  /*0aa0*/  IMAD.X R19, RZ, RZ, R7, P0 ;  /* 0x000000ffff137224 */ /* 0x000fc800000e0607 */
[----:B------:R-:W-:-:S04]  /*0ab0*/  IMAD.WIDE.U32 R6, R19, R30, RZ ;  /* 0x0000001e13067225 */ /* 0x000fc800078e00ff */
[----:B------:R-:W-:-:S04]  /*0ac0*/  IMAD.WIDE.U32 R8, P0, R11, R31, R6 ;  /* 0x0000001f0b087225 */ /* 0x000fc80007800006 */
[----:B------:R-:W-:Y:S01]  /*0ad0*/  IMAD.WIDE.U32 R6, R11, R30, RZ ;  /* 0x0000001e0b067225 */ /* 0x000fe200078e00ff */
[----:B------:R-:W-:-:S03]  /*0ae0*/  IADD3.X R11, RZ, RZ, RZ, P0, !PT ;  /* 0x000000ffff0b7210 */ /* 0x000fc600007fe4ff */
[----:B------:R-:W-:Y:S01]  /*0af0*/  IMAD.MOV.U32 R10, RZ, RZ, R9 ;  /* 0x000000ffff0a7224 */ /* 0x000fe200078e0009 */
[----:B------:R-:W-:-:S05]  /*0b00*/  IADD3 RZ, P0, R7, R8, RZ ;  /* 0x0000000807ff7210 */ /* 0x000fca0007f1e0ff */
[----:B------:R-:W-:-:S08]  /*0b10*/  IMAD.WIDE.U32.X R6, R19, R31, R10, P0 ;  /* 0x0000001f13067225 */ /* 0x000fd000000e040a */
.L_x_6:
[----:B----4-:R-:W-:Y:S01]  /*0b20*/  SHF.R.U64 R6, R6, R21, R7 ;  /* 0x0000001506067219 */ /* 0x010fe20000001207 */
[----:B--2---:R-:W-:Y:S01]  /*0b30*/  VIADD R7, R26, 0xffffffff ;  /* 0xffffffff1a077836 */ /* 0x004fe20000000000 */
[----:B------:R-:W-:Y:S01]  /*0b40*/  LOP3.LUT R13, R32, R13, RZ, 0xc0, !PT ;  /* 0x0000000d200d7212 */ /* 0x000fe200078ec0ff */
[----:B------:R-:W-:Y:S02]  /*0b50*/  IMAD.MOV R15, RZ, RZ, -R15 ;  /* 0x000000ffff0f7224 */ /* 0x000fe400078e0a0f */
[----:B------:R-:W-:Y:S02]  /*0b60*/  IMAD.MOV R8, RZ, RZ, -R6 ;  /* 0x000000ffff087224 */ /* 0x000fe400078e0a06 */
[----:B------:R-:W-:Y:S01]  /*0b70*/  IMAD R13, R12, R6, R13 ;  /* 0x000000060c0d7224 */ /* 0x000fe200078e020d */
[----:B------:R-:W-:Y:S01]  /*0b80*/  LOP3.LUT R6, R22, R7, RZ, 0xc0, !PT ;  /* 0x0000000716067212 */ /* 0x000fe200078ec0ff */
[----:B------:R-:W-:Y:S02]  /*0b90*/  @P3 IMAD R0, R20, R15, R3 ;  /* 0x0000000f14003224 */ /* 0x000fe400078e0203 */
[----:B0-----:R-:W-:-:S02]  /*0ba0*/  IMAD R3, R8, R23, R24 ;  /* 0x0000001708037224 */ /* 0x001fc400078e0218 */
[----:B------:R-:W-:Y:S02]  /*0bb0*/  IMAD R71, R13, R71, R0 ;  /* 0x000000470d477224 */ /* 0x000fe400078e0200 */
[----:B------:R-:W-:Y:S02]  /*0bc0*/  IMAD R6, R3, R26, R6 ;  /* 0x0000001a03067224 */ /* 0x000fe400078e0206 */
[----:B------:R-:W-:Y:S02]  /*0bd0*/  IMAD.MOV.U32 R0, RZ, RZ, 0x1 ;  /* 0x00000001ff007424 */ /* 0x000fe400078e00ff */
[----:B------:R-:W-:Y:S01]  /*0be0*/  IMAD.MOV.U32 R19, RZ, RZ, R25 ;  /* 0x000000ffff137224 */ /* 0x000fe200078e0019 */
[----:B------:R-:W-:Y:S02]  /*0bf0*/  SEL R69, R6, R71, !P3 ;  /* 0x0000004706457207 */ /* 0x000fe40005800000 */
[----:B------:R-:W-:-:S07]  /*0c00*/  SEL R71, R71, R6, !P3 ;  /* 0x0000000647477207 */ /* 0x000fce0005800000 */
.L_x_4:
[----:B------:R-:W-:-:S08]  /*0c10*/  NOP ;  /* 0x0000000000007918 */ /* 0x000fd00000000000 */
[----:B------:R-:W0:Y:S02]  /*0c20*/  USETMAXREG.TRY_ALLOC.CTAPOOL UP0, 0xe8 ;  /* 0x000000e8000079c8 */ /* 0x000e240008000600 */
[----:B0-----:R-:W-:-:S13]  /*0c30*/  PLOP3.LUT P0, PT, PT, PT, UP0, 0x80, 0x0 ;  /* 0x000000000000781c */ /* 0x001fda0003f0f008 */
[----:B------:R-:W-:Y:S05]  /*0c40*/  @!P0 BRA `(.L_x_4) ;  /* 0xfffffffc00f08947 */ /* 0x000fea000383ffff */
[----:B------:R-:W-:Y:S01]  /*0c50*/  ULDC.64 UR4, c[0x0][0x598] ;  /* 0x0001660000047ab9 */ /* 0x000fe20000000a00 */
[----:B------:R-:W-:Y:S01]  /*0c60*/  ULDC.64 UR44, c[0x0][0x208] ;  /* 0x00008200002c7ab9 */ /* 0x000fe20000000a00 */
[----:B------:R-:W-:-:S04]  /*0c70*/  ISETP.NE.U32.AND P0, PT, RZ, UR4, PT ;  /* 0x00000004ff007c0c */ /* 0x000fc8000bf05070 */
[----:B------:R-:W-:-:S13]  /*0c80*/  ISETP.NE.AND.EX P0, PT, RZ, UR5, PT, P0 ;  /* 0x00000005ff007c0c */ /* 0x000fda000bf05300 */
[----:B------:R-:W-:Y:S05]  /*0c90*/  @!P0 BRA `(.L_x_7) ;  /* 0x00000000001c8947 */ /* 0x000fea0003800000 */
[----:B------:R-:W0:Y:S02]  /*0ca0*/  LDC.64 R6, c[0x0][0x598] ;  /* 0x00016600ff067b82 */ /* 0x000e240000000a00 */
[----:B0-----:R-:W2:Y:S02]  /*0cb0*/  LDG.E.64 R6, desc[UR44][R6.64] ;  /* 0x0000002c06067981 */ /* 0x001ea4000c1e1b00 */
[----:B--2---:R-:W-:-:S04]  /*0cc0*/  ISETP.NE.U32.AND P0, PT, R6, RZ, PT ;  /* 0x000000ff0600720c */ /* 0x004fc80003f05070 */
[----:B------:R-:W-:-:S13]  /*0cd0*/  ISETP.NE.AND.EX P0, PT, R7, RZ, PT, P0 ;  /* 0x000000ff0700720c */ /* 0x000fda0003f05300 */
[----:B------:R-:W-:Y:S05]  /*0ce0*/  @!P0 BRA `(.L_x_7) ;  /* 0x0000000000088947 */ /* 0x000fea0003800000 */
[----:B------:R0:W5:Y:S01]  /*0cf0*/  LD.E R56, desc[UR44][R6.64] ;  /* 0x0000002c06387980 */ /* 0x000162000c101900 */
[----:B------:R-:W-:Y:S05]  /*0d00*/  BRA `(.L_x_8) ;  /* 0x0000000000247947 */ /* 0x000fea0003800000 */
.L_x_7:
[----:B------:R-:W-:Y:S02]  /*0d10*/  ULDC.64 UR4, c[0x0][0x588] ;  /* 0x0001620000047ab9 */ /* 0x000fe40000000a00 */
[----:B------:R-:W-:-:S04]  /*0d20*/  ISETP.NE.U32.AND P0, PT, RZ, UR4, PT ;  /* 0x00000004ff007c0c */ /* 0x000fc8000bf05070 */
[----:B------:R-:W-:-:S13]  /*0d30*/  ISETP.NE.AND.EX P0, PT, RZ, UR5, PT, P0 ;  /* 0x00000005ff007c0c */ /* 0x000fda000bf05300 */
[----:B------:R-:W-:Y:S05]  /*0d40*/  @!P0 BRA `(.L_x_9) ;  /* 0x00000000000c8947 */ /* 0x000fea0003800000 */
[----:B------:R-:W0:Y:S02]  /*0d50*/  LDC.64 R56, c[0x0][0x588] ;  /* 0x00016200ff387b82 */ /* 0x000e240000000a00 */
[----:B0-----:R1:W5:Y:S01]  /*0d60*/  LDG.E R56, desc[UR44][R56.64] ;  /* 0x0000002c38387981 */ /* 0x001362000c1e1900 */
[----:B------:R-:W-:Y:S05]  /*0d70*/  BRA `(.L_x_8) ;  /* 0x0000000000087947 */ /* 0x000fea0003800000 */
.L_x_9:
[----:B------:R-:W-:Y:S02]  /*0d80*/  ULDC UR4, c[0x0][0x580] ;  /* 0x0001600000047ab9 */ /* 0x000fe40000000800 */
[----:B------:R-:W-:-:S07]  /*0d90*/  IMAD.U32 R56, RZ, RZ, UR4 ;  /* 0x00000004ff387e24 */ /* 0x000fce000f8e00ff */
.L_x_8:
[----:B------:R-:W-:Y:S02]  /*0da0*/  ULDC.64 UR4, c[0x0][0x5a0] ;  /* 0x0001680000047ab9 */ /* 0x000fe40000000a00 */
[----:B------:R-:W-:-:S04]  /*0db0*/  ISETP.NE.U32.AND P0, PT, RZ, UR4, PT ;  /* 0x00000004ff007c0c */ /* 0x000fc8000bf05070 */
[----:B------:R-:W-:-:S13]  /*0dc0*/  ISETP.NE.AND.EX P0, PT, RZ, UR5, PT, P0 ;  /* 0x00000005ff007c0c */ /* 0x000fda000bf05300 */
[----:B------:R-:W-:Y:S05]  /*0dd0*/  @!P0 BRA `(.L_x_10) ;  /* 0x00000000001c8947 */ /* 0x000fea0003800000 */
[----:B0-----:R-:W0:Y:S02]  /*0de0*/  LDC.64 R6, c[0x0][0x5a0] ;  /* 0x00016800ff067b82 */ /* 0x001e240000000a00 */
[----:B0-----:R-:W2:Y:S02]  /*0df0*/  LDG.E.64 R6, desc[UR44][R6.64] ;  /* 0x0000002c06067981 */ /* 0x001ea4000c1e1b00 */
[----:B--2---:R-:W-:-:S04]  /*0e00*/  ISETP.NE.U32.AND P0, PT, R6, RZ, PT ;  /* 0x000000ff0600720c */ /* 0x004fc80003f05070 */
[----:B------:R-:W-:-:S13]  /*0e10*/  ISETP.NE.AND.EX P0, PT, R7, RZ, PT, P0 ;  /* 0x000000ff0700720c */ /* 0x000fda0003f05300 */
[----:B------:R-:W-:Y:S05]  /*0e20*/  @!P0 BRA `(.L_x_10) ;  /* 0x0000000000088947 */ /* 0x000fea0003800000 */
[----:B-1----:R0:W5:Y:S01]  /*0e30*/  LD.E R57, desc[UR44][R6.64] ;  /* 0x0000002c06397980 */ /* 0x002162000c101900 */
[----:B------:R-:W-:Y:S05]  /*0e40*/  BRA `(.L_x_11) ;  /* 0x0000000000247947 */ /* 0x000fea0003800000 */
.L_x_10:
[----:B------:R-:W-:Y:S02]  /*0e50*/  ULDC.64 UR4, c[0x0][0x590] ;  /* 0x0001640000047ab9 */ /* 0x000fe40000000a00 */
[----:B------:R-:W-:-:S04]  /*0e60*/  ISETP.NE.U32.AND P0, PT, RZ, UR4, PT ;  /* 0x00000004ff007c0c */ /* 0x000fc8000bf05070 */
[----:B------:R-:W-:-:S13]  /*0e70*/  ISETP.NE.AND.EX P0, PT, RZ, UR5, PT, P0 ;  /* 0x00000005ff007c0c */ /* 0x000fda000bf05300 */
[----:B------:R-:W-:Y:S05]  /*0e80*/  @!P0 BRA `(.L_x_12) ;  /* 0x00000000000c8947 */ /* 0x000fea0003800000 */
[----:B0-----:R-:W1:Y:S02]  /*0e90*/  LDC.64 R6, c[0x0][0x590] ;  /* 0x00016400ff067b82 */ /* 0x001e640000000a00 */
[----:B-1----:R1:W5:Y:S01]  /*0ea0*/  LDG.E R57, desc[UR44][R6.64] ;  /* 0x0000002c06397981 */ /* 0x002362000c1e1900 */
[----:B------:R-:W-:Y:S05]  /*0eb0*/  BRA `(.L_x_11) ;  /* 0x0000000000087947 */ /* 0x000fea0003800000 */
.L_x_12:
[----:B------:R-:W-:Y:S02]  /*0ec0*/  ULDC UR4, c[0x0][0x584] ;  /* 0x0001610000047ab9 */ /* 0x000fe40000000800 */
[----:B-1----:R-:W-:-:S07]  /*0ed0*/  IMAD.U32 R57, RZ, RZ, UR4 ;  /* 0x00000004ff397e24 */ /* 0x002fce000f8e00ff */
.L_x_11:
[----:B------:R-:W-:-:S13]  /*0ee0*/  LOP3.LUT P0, RZ, R0, 0xff, RZ, 0xc0, !PT ;  /* 0x000000ff00ff7812 */ /* 0x000fda000780c0ff */
[----:B------:R-:W-:Y:S05]  /*0ef0*/  @!P0 EXIT ;  /* 0x000000000000894d */ /* 0x000fea0003800000 */
[----:B01----:R-:W0:Y:S01]  /*0f00*/  LDC.64 R6, c[0x0][0x5c8] ;  /* 0x00017200ff067b82 */ /* 0x003e220000000a00 */
[----:B------:R-:W-:Y:S01]  /*0f10*/  ULDC.64 UR4, c[0x0][0x288] ;  /* 0x0000a20000047ab9 */ /* 0x000fe20000000a00 */
[----:B------:R-:W-:Y:S01]  /*0f20*/  LOP3.LUT R14, R14, 0x1, RZ, 0xc0, !PT ;  /* 0x000000010e0e7812 */ /* 0x000fe200078ec0ff */
[----:B------:R-:W-:Y:S01]  /*0f30*/  IMAD.U32 R3, RZ, RZ, UR4 ;  /* 0x00000004ff037e24 */ /* 0x000fe2000f8e00ff */
[----:B------:R-:W-:Y:S01]  /*0f40*/  UIADD3 UR4, UR5, 0xff, URZ ;  /* 0x000000ff05047890 */ /* 0x000fe2000fffe03f */
[----:B------:R-:W-:Y:S01]  /*0f50*/  SHF.R.U32.HI R0, RZ, 0x2, R4 ;  /* 0x00000002ff007819 */ /* 0x000fe20000011604 */
[----:B------:R-:W-:Y:S01]  /*0f60*/  IMAD.MOV.U32 R8, RZ, RZ, 0x1 ;  /* 0x00000001ff087424 */ /* 0x000fe200078e00ff */
[----:B------:R-:W-:Y:S01]  /*0f70*/  SHF.R.U32.HI R5, RZ, 0x1, R5 ;  /* 0x00000001ff057819 */ /* 0x000fe20000011605 */
[----:B------:R-:W1:Y:S01]  /*0f80*/  LDC R59, c[0x0][0x658] ;  /* 0x00019600ff3b7b82 */ /* 0x000e620000000800 */
[----:B------:R-:W-:Y:S01]  /*0f90*/  USHF.R.S32.HI UR5, URZ, 0x1f, UR4 ;  /* 0x0000001f3f057899 */ /* 0x000fe20008011404 */
[----:B------:R-:W-:Y:S01]  /*0fa0*/  LOP3.LUT R58, R4, 0x3, RZ, 0xc0, !PT ;  /* 0x00000003043a7812 */ /* 0x000fe200078ec0ff */
[----:B------:R-:W-:Y:S01]  /*0fb0*/  IMAD.SHL.U32 R9, R14, 0x40, RZ ;  /* 0x000000400e097824 */ /* 0x000fe200078e00ff */
[----:B------:R-:W-:Y:S01]  /*0fc0*/  LOP3.LUT R0, R0, 0x7, RZ, 0xc0, !PT ;  /* 0x0000000700007812 */ /* 0x000fe200078ec0ff */
[----:B------:R-:W-:Y:S01]  /*0fd0*/  ULEA.HI UR5, UR5, UR4, URZ, 0x8 ;  /* 0x0000000405057291 */ /* 0x000fe2000f8f403f */
[----:B------:R-:W-:Y:S01]  /*0fe0*/  LOP3.LUT R5, R5, 0x30, RZ, 0xc0, !PT ;  /* 0x0000003005057812 */ /* 0x000fe200078ec0ff */
[----:B------:R-:W-:Y:S01]  /*0ff0*/  IMAD R58, R58, -0x2, R3 ;  /* 0xfffffffe3a3a7824 */ /* 0x000fe200078e0203 */
[----:B------:R-:W2:Y:S01]  /*1000*/  LDC R64, c[0x0][0x600] ;  /* 0x00018000ff407b82 */ /* 0x000ea20000000800 */
[--C-:B------:R-:W-:Y:S01]  /*1010*/  LOP3.LUT R22, R9, 0x40, R0.reuse, 0xe2, !PT ;  /* 0x0000004009167812 */ /* 0x100fe200078ee200 */
[----:B------:R-:W-:Y:S01]  /*1020*/  USHF.R.S32.HI UR41, URZ, 0x8, UR5 ;  /* 0x000000083f297899 */ /* 0x000fe20008011405 */
[-C--:B------:R-:W-:Y:S01]  /*1030*/  IADD3 R3, RZ, -R5.reuse, -R0 ;  /* 0x80000005ff037210 */ /* 0x080fe20007ffe800 */
[----:B------:R-:W-:Y:S01]  /*1040*/  IMAD.MOV.U32 R0, RZ, RZ, -0x1 ;  /* 0xffffffffff007424 */ /* 0x000fe200078e00ff */
[----:B------:R-:W-:Y:S01]  /*1050*/  LOP3.LUT R63, R4, 0x80, RZ, 0xc0, !PT ;  /* 0x00000080043f7812 */ /* 0x000fe200078ec0ff */
[----:B------:R-:W-:Y:S01]  /*1060*/  UISETP.LT.AND UP0, UPT, UR41, 0x1, UPT ;  /* 0x000000012900788c */ /* 0x000fe2000bf01270 */
[----:B------:R-:W-:Y:S01]  /*1070*/  LOP3.LUT R22, R22, R5, RZ, 0xfc, !PT ;  /* 0x0000000516167212 */ /* 0x000fe200078efcff */
[C---:B0-----:R-:W-:Y:S01]  /*1080*/  IMAD.SHL.U32 R67, R6.reuse, 0x80, RZ ;  /* 0x0000008006437824 */ /* 0x041fe200078e00ff */
[----:B------:R-:W-:Y:S01]  /*1090*/  SHF.L.U64.HI R66, R6, 0x7, R7 ;  /* 0x0000000706427819 */ /* 0x000fe20000010207 */
[----:B------:R-:W-:Y:S01]  /*10a0*/  IMAD R3, R14, -0x40, R3 ;  /* 0xffffffc00e037824 */ /* 0x000fe200078e0203 */
[----:B------:R-:W-:Y:S01]  /*10b0*/  ULDC UR4, c[0x0][0x284] ;  /* 0x0000a10000047ab9 */ /* 0x000fe20000000800 */
[----:B------:R-:W-:Y:S01]  /*10c0*/  USEL UR42, UR41, 0x1, UP0 ;  /* 0x00000001292a7887 */ /* 0x000fe20008000000 */
[C---:B------:R-:W-:Y:S01]  /*10d0*/  SHF.L.U64.HI R66, R67.reuse, 0x1, R66 ;  /* 0x0000000143427819 */ /* 0x040fe20000010242 */
[C---:B------:R-:W-:Y:S01]  /*10e0*/  IMAD.SHL.U32 R61, R6.reuse, 0x8, RZ ;  /* 0x00000008063d7824 */ /* 0x040fe200078e00ff */
[----:B------:R-:W-:Y:S01]  /*10f0*/  SHF.L.U64.HI R60, R6, 0x3, R7 ;  /* 0x00000003063c7819 */ /* 0x000fe20000010207 */
[----:B------:R-:W-:Y:S01]  /*1100*/  IMAD.SHL.U32 R62, R4, 0x2, RZ ;  /* 0x00000002043e7824 */ /* 0x000fe200078e00ff */
[-C--:B-1----:R-:W-:Y:S01]  /*1110*/  SHF.L.U32 R0, R0, R59.reuse, RZ ;  /* 0x0000003b00007219 */ /* 0x082fe200000006ff */
[----:B------:R-:W-:Y:S01]  /*1120*/  IMAD.SHL.U32 R67, R67, 0x2, RZ ;  /* 0x0000000243437824 */ /* 0x000fe200078e00ff */
[----:B------:R-:W-:Y:S01]  /*1130*/  SHF.L.U32 R59, R8, R59, RZ ;  /* 0x0000003b083b7219 */ /* 0x000fe200000006ff */
[----:B------:R-:W-:Y:S01]  /*1140*/  VIADD R68, R3, UR4 ;  /* 0x0000000403447c36 */ /* 0x000fe20008000000 */
[----:B------:R-:W-:Y:S01]  /*1150*/  LOP3.LUT R80, R18, 0x1, RZ, 0xfc, !PT ;  /* 0x0000000112507812 */ /* 0x000fe200078efcff */
[----:B------:R-:W-:Y:S01]  /*1160*/  IMAD.MOV.U32 R23, RZ, RZ, RZ ;  /* 0x000000ffff177224 */ /* 0x000fe200078e00ff */
[----:B------:R-:W-:Y:S01]  /*1170*/  SHF.R.U32.HI R63, RZ, 0x7, R63 ;  /* 0x00000007ff3f7819 */ /* 0x000fe2000001163f */
[----:B--2---:R-:W-:Y:S01]  /*1180*/  VIADD R64, R64, 0xffffffff ;  /* 0xffffffff40407836 */ /* 0x004fe20000000000 */
[----:B------:R-:W-:Y:S01]  /*1190*/  LOP3.LUT R65, RZ, R0, RZ, 0x33, !PT ;  /* 0x00000000ff417212 */ /* 0x000fe200078e33ff */
[----:B------:R-:W-:Y:S01]  /*11a0*/  UIADD3 UR42, UR41, -UR42, URZ ;  /* 0x8000002a292a7290 */ /* 0x000fe2000fffe03f */
[----:B------:R-:W-:Y:S01]  /*11b0*/  UMOV UR36, URZ ;  /* 0x0000003f00247c82 */ /* 0x000fe20008000000 */
[----:B------:R-:W-:-:S10]  /*11c0*/  UMOV UR40, URZ ;  /* 0x0000003f00287c82 */ /* 0x000fd40008000000 */
.L_x_94:
[----:B0-----:R-:W0:Y:S01]  /*11d0*/  SHFL.IDX PT, R0, R63, RZ, 0x1f ;  /* 0x00001fff3f007589 */ /* 0x001e2200000e0000 */
[----:B-1----:R-:W1:Y:S01]  /*11e0*/  S2UR UR7, SR_CgaCtaId ;  /* 0x00000000000779c3 */ /* 0x002e620000008800 */
[----:B------:R-:W-:Y:S01]  /*11f0*/  UMOV UR6, 0x400 ;  /* 0x0000040000067882 */ /* 0x000fe20000000000 */
[----:B0-----:R-:W-:Y:S01]  /*1200*/  R2UR UR4, R0 ;  /* 0x00000000000472ca */ /* 0x001fe200000e0000 */
[----:B-1----:R-:W-:-:S12]  /*1210*/  ULEA UR46, UR7, UR6, 0x18 ;  /* 0x00000006072e7291 */ /* 0x002fd8000f8ec03f */
[----:B------:R-:W-:-:S04]  /*1220*/  ULEA.HI UR5, UR4, UR4, URZ, 0x1 ;  /* 0x0000000404057291 */ /* 0x000fc8000f8f083f */
[----:B------:R-:W-:-:S04]  /*1230*/  ULOP3.LUT UR5, UR5, 0x7fffe, URZ, 0xc0, !UPT ;  /* 0x0007fffe05057892 */ /* 0x000fc8000f8ec03f */
[----:B------:R-:W-:-:S03]  /*1240*/  UIADD3 UR5, UR4, -UR5, URZ ;  /* 0x8000000504057290 */ /* 0x000fc6000fffe03f */
[----:B------:R-:W-:Y:S01]  /*1250*/  ULDC UR4, c[0x0][0x28c] ;  /* 0x0000a30000047ab9 */ /* 0x000fe20000000800 */
[----:B------:R-:W-:Y:S01]  /*1260*/  ULEA UR5, UR5, UR46, 0xd ;  /* 0x0000002e05057291 */ /* 0x000fe2000f8e683f */
[----:B------:R-:W-:-:S03]  /*1270*/  ISETP.LT.AND P0, PT, RZ, UR4, PT ;  /* 0x00000004ff007c0c */ /* 0x000fc6000bf01270 */
[----:B------:R-:W-:-:S04]  /*1280*/  UIADD3 UR5, UR5, 0x100, URZ ;  /* 0x0000010005057890 */ /* 0x000fc8000fffe03f */
[----:B------:R-:W-:-:S04]  /*1290*/  USHF.R.U32.HI UR5, URZ, 0x4, UR5 ;  /* 0x000000043f057899 */ /* 0x000fc80008011605 */
[----:B------:R-:W-:-:S04]  /*12a0*/  ULOP3.LUT UR5, UR5, 0x3fff, URZ, 0xc0, !UPT ;  /* 0x00003fff05057892 */ /* 0x000fc8000f8ec03f */
[----:B------:R-:W-:Y:S01]  /*12b0*/  ULOP3.LUT UR43, UR5, 0x10000, URZ, 0xfc, !UPT ;  /* 0x00010000052b7892 */ /* 0x000fe2000f8efc3f */
[----:B--2345:R-:W-:Y:S11]  /*12c0*/  @P0 BRA `(.L_x_13) ;  /* 0x0000000000400947 */ /* 0x03cff60003800000 */
[----:B------:R-:W-:Y:S01]  /*12d0*/  MOV R0, 0x0 ;  /* 0x0000000000007802 */ /* 0x000fe20000000f00 */
[----:B------:R-:W-:Y:S01]  /*12e0*/  ULDC.64 UR4, c[0x4][0x68] ;  /* 0x01001a0000047ab9 */ /* 0x000fe20000000a00 */
[----:B------:R-:W-:Y:S01]  /*12f0*/  ULDC.64 UR6, c[0x4][0x8] ;  /* 0x0100020000067ab9 */ /* 0x000fe20000000a00 */
[----:B------:R-:W-:Y:S01]  /*1300*/  IMAD.U32 R4, RZ, RZ, UR4 ;  /* 0x00000004ff047e24 */ /* 0x000fe2000f8e00ff */
[----:B------:R0:W1:Y:S01]  /*1310*/  LDC.64 R14, c[0x4][R0] ;  /* 0x01000000000e7b82 */ /* 0x0000620000000a00 */
[----:B------:R-:W-:Y:S01]  /*1320*/  IMAD.U32 R5, RZ, RZ, UR5 ;  /* 0x00000005ff057e24 */ /* 0x000fe2000f8e00ff */
[----:B------:R-:W-:Y:S01]  /*1330*/  ULDC.64 UR4, c[0x4][0x70] ;  /* 0x01001c0000047ab9 */ /* 0x000fe20000000a00 */
[----:B------:R-:W-:Y:S01]  /*1340*/  IMAD.U32 R10, RZ, RZ, UR6 ;  /* 0x00000006ff0a7e24 */ /* 0x000fe2000f8e00ff */
[----:B------:R-:W-:Y:S01]  /*1350*/  MOV R7, UR5 ;  /* 0x0000000500077c02 */ /* 0x000fe20008000f00 */
[----:B------:R-:W-:Y:S02]  /*1360*/  IMAD.U32 R6, RZ, RZ, UR4 ;  /* 0x00000004ff067e24 */ /* 0x000fe4000f8e00ff */
[----:B------:R-:W-:-:S02]  /*1370*/  IMAD.U32 R11, RZ, RZ, UR7 ;  /* 0x00000007ff0b7e24 */ /* 0x000fc4000f8e00ff */
[----:B------:R-:W-:Y:S02]  /*1380*/  IMAD.MOV.U32 R8, RZ, RZ, 0x1e1 ;  /* 0x000001e1ff087424 */ /* 0x000fe400078e00ff */
[----:B------:R-:W-:Y:S02]  /*1390*/  IMAD.MOV.U32 R12, RZ, RZ, 0x1 ;  /* 0x00000001ff0c7424 */ /* 0x000fe400078e00ff */
[----:B0-----:R-:W-:-:S07]  /*13a0*/  IMAD.MOV.U32 R13, RZ, RZ, RZ ;  /* 0x000000ffff0d7224 */ /* 0x001fce00078e00ff */
[----:B------:R-:W-:-:S07]  /*13b0*/  LEPC R20, `(.L_x_13) ;  /* 0x000000001014794e */ /* 0x000fce0000000000 */
[----:B-1---5:R-:W-:Y:S05]  /*13c0*/  CALL.ABS.NOINC R14 ;  /* 0x000000000e007343 */ /* 0x022fea0003c00000 */
.L_x_13:
[----:B------:R-:W-:-:S13]  /*13d0*/  ISETP.NE.AND P0, PT, R80, 0x3, PT ;  /* 0x000000035000780c */ /* 0x000fda0003f05270 */
[----:B------:R-:W-:Y:S05]  /*13e0*/  @!P0 BRA `(.L_x_14) ;  /* 0x0000000000048947 */ /* 0x000fea0003800000 */
[----:B------:R-:W-:Y:S01]  /*13f0*/  BPT.TRAP 0x1 ;  /* 0x000000040000795c */ /* 0x000fe20000300000 */
.L_x_14:
[----:B------:R-:W-:Y:S02]  /*1400*/  IMAD.U32 R3, RZ, RZ, UR40 ;  /* 0x00000028ff037e24 */ /* 0x000fe4000f8e00ff */
[----:B------:R-:W-:-:S03]  /*1410*/  IMAD.U32 R0, RZ, RZ, UR36 ;  /* 0x00000024ff007e24 */ /* 0x000fc6000f8e00ff */
[----:B------:R-:W-:Y:S02]  /*1420*/  LEA R3, R3, UR46, 0x3 ;  /* 0x0000002e03037c11 */ /* 0x000fe4000f8e18ff */
[----:B------:R-:W-:-:S04]  /*1430*/  SHF.L.U32 R0, R0, 0x1f, RZ ;  /* 0x0000001f00007819 */ /* 0x000fc800000006ff */
[----:B------:R0:W1:Y:S01]  /*1440*/  SYNCS.PHASECHK.TRANS64.TRYWAIT P1, [R3+URZ], R0 ;  /* 0x00000000030075a7 */ /* 0x000062000802017f */
[----:B------:R-:W-:Y:S05]  /*1450*/  @!P0 BRA `(.L_x_15) ;  /* 0x0000000000048947 */ /* 0x000fea0003800000 */
[----:B------:R-:W-:Y:S01]  /*1460*/  BPT.TRAP 0x1 ;  /* 0x000000040000795c */ /* 0x000fe20000300000 */
.L_x_15:
[----:B------:R-:W-:-:S05]  /*1470*/  IMAD.U32 R4, RZ, RZ, UR42 ;  /* 0x0000002aff047e24 */ /* 0x000fca000f8e00ff */
[----:B------:R-:W-:Y:S01]  /*1480*/  ISETP.GE.AND P2, PT, R4, 0x1, PT ;  /* 0x000000010400780c */ /* 0x000fe20003f46270 */
[----:B-1----:R-:W-:-:S12]  /*1490*/  @P1 BRA `(.L_x_16) ;  /* 0x0000000000081947 */ /* 0x002fd80003800000 */
[----:B------:R-:W1:Y:S02]  /*14a0*/  SYNCS.PHASECHK.TRANS64.TRYWAIT P1, [R3+URZ], R0 ;  /* 0x00000000030075a7 */ /* 0x000e64000802017f */
[----:B-1----:R-:W-:Y:S05]  /*14b0*/  @!P1 BRA `(.L_x_17) ;  /* 0x0000006000889947 */ /* 0x002fea0003800000 */
.L_x_16:
[----:B------:R-:W-:Y:S05]  /*14c0*/  WARPSYNC.ALL ;  /* 0x0000000000007948 */ /* 0x000fea0003800000 */
[----:B------:R-:W-:Y:S01]  /*14d0*/  UIADD3 UR4, UR46, 0x30100, URZ ;  /* 0x000301002e047890 */ /* 0x000fe2000fffe03f */
[----:B------:R-:W-:Y:S01]  /*14e0*/  WARPGROUP.ARRIVE ;  /* 0x00000000000079c5 */ /* 0x000fe20000000000 */
[----:B------:R-:W-:Y:S02]  /*14f0*/  UIMAD UR6, UR40, 0x1800, UR43 ;  /* 0x00001800280678a4 */ /* 0x000fe4000f8e022b */
[----:B------:R-:W-:Y:S01]  /*1500*/  USHF.R.U32.HI UR4, URZ, 0x4, UR4 ;  /* 0x000000043f047899 */ /* 0x000fe20008011604 */
[----:B------:R-:W-:Y:S01]  /*1510*/  UMOV UR13, 0x40000040 ;  /* 0x40000040000d7882 */ /* 0x000fe20000000000 */
[----:B------:R-:W-:-:S02]  /*1520*/  UMOV UR15, 0x40000040 ;  /* 0x40000040000f7882 */ /* 0x000fc40000000000 */
[----:B------:R-:W-:Y:S01]  /*1530*/  ULOP3.LUT UR4, UR4, 0x3fff, URZ, 0xc0, !UPT ;  /* 0x00003fff04047892 */ /* 0x000fe2000f8ec03f */
[----:B------:R-:W-:Y:S01]  /*1540*/  UMOV UR12, UR6 ;  /* 0x00000006000c7c82 */ /* 0x000fe20008000000 */
[----:B------:R-:W-:Y:S02]  /*1550*/  UIADD3 UR5, UR6, 0x400, URZ ;  /* 0x0000040006057890 */ /* 0x000fe4000fffe03f */
[----:B------:R-:W-:Y:S02]  /*1560*/  ULOP3.LUT UR8, UR4, 0x10000, URZ, 0xfc, !UPT ;  /* 0x0001000004087892 */ /* 0x000fe4000f8efc3f */
[----:B------:R-:W-:Y:S02]  /*1570*/  UIADD3 UR7, UR6, 0x1206, URZ ;  /* 0x0000120606077890 */ /* 0x000fe4000fffe03f */
[----:B------:R-:W-:Y:S02]  /*1580*/  ULEA UR4, UR40, UR8, 0xa ;  /* 0x0000000828047291 */ /* 0x000fe4000f8e503f */
[----:B------:R-:W-:-:S02]  /*1590*/  UIADD3 UR10, UR6, 0x1606, URZ ;  /* 0x00001606060a7890 */ /* 0x000fc4000fffe03f */
[----:B------:R-:W-:-:S03]  /*15a0*/  UIADD3 UR9, UR4, 0x306, URZ ;  /* 0x0000030604097890 */ /* 0x000fc6000fffe03f */
[----:B------:R-:W-:Y:S02]  /*15b0*/  UMOV UR14, UR4 ;  /* 0x00000004000e7c82 */ /* 0x000fe40008000000 */
[----:B------:R-:W-:Y:S01]  /*15c0*/  HGMMA.64x32x16.F32.BF16 R40, gdesc[UR12], RZ, !UPT, gsb0 ;  /* 0x006000000c2879f0 */ /* 0x000fe2000c0018ff */
[----:B------:R-:W-:Y:S01]  /*15d0*/  UMOV UR12, UR5 ;  /* 0x00000005000c7c82 */ /* 0x000fe20008000000 */
[----:B------:R-:W-:Y:S01]  /*15e0*/  UMOV UR13, 0x40000040 ;  /* 0x40000040000d7882 */ /* 0x000fe20000000000 */
[----:B------:R-:W-:Y:S01]  /*15f0*/  UIADD3 UR5, UR6, 0x402, URZ ;  /* 0x0000040206057890 */ /* 0x000fe2000fffe03f */
[----:B------:R-:W-:Y:S02]  /*1600*/  WARPGROUP.DEPBAR.LE gsb0, 0x0 ;  /* 0x00008000000079c5 */ /* 0x000fe40000010000 */
[----:B------:R-:W-:-:S06]  /*1610*/  WARPGROUP.ARRIVE ;  /* 0x00000000000079c5 */ /* 0x000fcc0000000000 */
[----:B------:R-:W-:Y:S01]  /*1620*/  HGMMA.64x32x16.F32.BF16 R24, gdesc[UR12], RZ, !UPT, gsb0 ;  /* 0x006000000c1879f0 */ /* 0x000fe2000c0018ff */
[----:B------:R-:W-:Y:S02]  /*1630*/  UIADD3 UR12, UR6, 0x2, URZ ;  /* 0x00000002060c7890 */ /* 0x000fe4000fffe03f */
[----:B------:R-:W-:Y:S01]  /*1640*/  UIADD3 UR14, UR4, 0x2, URZ ;  /* 0x00000002040e7890 */ /* 0x000fe2000fffe03f */
[----:B------:R-:W-:Y:S01]  /*1650*/  UMOV UR13, 0x40000040 ;  /* 0x40000040000d7882 */ /* 0x000fe20000000000 */
[----:B------:R-:W-:Y:S01]  /*1660*/  UMOV UR15, 0x40000040 ;  /* 0x40000040000f7882 */ /* 0x000fe20000000000 */
[----:B------:R-:W-:Y:S02]  /*1670*/  WARPGROUP.DEPBAR.LE gsb0, 0x0 ;  /* 0x00008000000079c5 */ /* 0x000fe40000010000 */
[----:B------:R-:W-:-:S06]  /*1680*/  WARPGROUP.ARRIVE ;  /* 0x00000000000079c5 */ /* 0x000fcc0000000000 */
[----:B------:R-:W-:Y:S01]  /*1690*/  HGMMA.64x32x16.F32.BF16 R40, gdesc[UR12], R40, gsb0 ;  /* 0x006000000c2879f0 */ /* 0x000fe20008001828 */
[----:B------:R-:W-:Y:S01]  /*16a0*/  UMOV UR12, UR5 ;  /* 0x00000005000c7c82 */ /* 0x000fe20008000000 */
[----:B------:R-:W-:Y:S01]  /*16b0*/  UMOV UR13, 0x40000040 ;  /* 0x40000040000d7882 */ /* 0x000fe20000000000 */
[----:B------:R-:W-:Y:S01]  /*16c0*/  UIADD3 UR5, UR6, 0x404, URZ ;  /* 0x0000040406057890 */ /* 0x000fe2000fffe03f */
[----:B------:R-:W-:Y:S02]  /*16d0*/  WARPGROUP.DEPBAR.LE gsb0, 0x0 ;  /* 0x00008000000079c5 */ /* 0x000fe40000010000 */
[----:B------:R-:W-:-:S06]  /*16e0*/  WARPGROUP.ARRIVE ;  /* 0x00000000000079c5 */ /* 0x000fcc0000000000 */
[----:B------:R-:W-:Y:S01]  /*16f0*/  HGMMA.64x32x16.F32.BF16 R24, gdesc[UR12], R24, gsb0 ;  /* 0x006000000c1879f0 */ /* 0x000fe20008001818 */
        /* <DEDUP_REMOVED lines=160> */
[----:B------:R-:W-:Y:S01]  /*2100*/  UMOV UR4, UR7 ;  /* 0x0000000700047c82 */ /* 0x000fe20008000000 */
[----:B------:R-:W-:Y:S01]  /*2110*/  UMOV UR6, UR9 ;  /* 0x0000000900067c82 */ /* 0x000fe20008000000 */
[----:B------:R-:W-:Y:S01]  /*2120*/  UMOV UR7, 0x40000040 ;  /* 0x4000004000077882 */ /* 0x000fe20000000000 */
[----:B------:R-:W-:Y:S02]  /*2130*/  WARPGROUP.DEPBAR.LE gsb0, 0x0 ;  /* 0x00008000000079c5 */ /* 0x000fe40000010000 */
[----:B------:R-:W-:-:S06]  /*2140*/  WARPGROUP.ARRIVE ;  /* 0x00000000000079c5 */ /* 0x000fcc0000000000 */
[----:B------:R-:W-:Y:S01]  /*2150*/  HGMMA.64x32x16.F32.BF16 R40, gdesc[UR12], R40, gsb0 ;  /* 0x006000000c2879f0 */ /* 0x000fe20008001828 */
[----:B------:R-:W-:Y:S01]  /*2160*/  UMOV UR12, UR5 ;  /* 0x00000005000c7c82 */ /* 0x000fe20008000000 */
[----:B------:R-:W-:Y:S01]  /*2170*/  UMOV UR13, 0x40000040 ;  /* 0x40000040000d7882 */ /* 0x000fe20000000000 */
[----:B------:R-:W-:Y:S01]  /*2180*/  UMOV UR5, 0x40000040 ;  /* 0x4000004000057882 */ /* 0x000fe20000000000 */
[----:B------:R-:W-:Y:S02]  /*2190*/  WARPGROUP.DEPBAR.LE gsb0, 0x0 ;  /* 0x00008000000079c5 */ /* 0x000fe40000010000 */
[----:B------:R-:W-:-:S06]  /*21a0*/  WARPGROUP.ARRIVE ;  /* 0x00000000000079c5 */ /* 0x000fcc0000000000 */
[----:B------:R-:W-:Y:S03]  /*21b0*/  HGMMA.64x32x16.F32.BF16 R24, gdesc[UR12], R24, gsb0 ;  /* 0x006000000c1879f0 */ /* 0x000fe60008001818 */
[----:B------:R-:W-:Y:S02]  /*21c0*/  WARPGROUP.DEPBAR.LE gsb0, 0x0 ;  /* 0x00008000000079c5 */ /* 0x000fe40000010000 */
[----:B------:R-:W-:-:S06]  /*21d0*/  WARPGROUP.ARRIVE ;  /* 0x00000000000079c5 */ /* 0x000fcc0000000000 */
[----:B------:R-:W-:Y:S01]  /*21e0*/  HGMMA.64x32x16.F32.BF16 R40, gdesc[UR4], R40, gsb0 ;  /* 0x00600000042879f0 */ /* 0x000fe20008001828 */
[----:B------:R-:W-:Y:S01]  /*21f0*/  UMOV UR4, UR10 ;  /* 0x0000000a00047c82 */ /* 0x000fe20008000000 */
[----:B------:R-:W-:Y:S01]  /*2200*/  UMOV UR5, 0x40000040 ;  /* 0x4000004000057882 */ /* 0x000fe20000000000 */
[----:B------:R-:W-:Y:S02]  /*2210*/  WARPGROUP.DEPBAR.LE gsb0, 0x0 ;  /* 0x00008000000079c5 */ /* 0x000fe40000010000 */
[----:B------:R-:W-:-:S06]  /*2220*/  WARPGROUP.ARRIVE ;  /* 0x00000000000079c5 */ /* 0x000fcc0000000000 */
[----:B------:R-:W-:Y:S03]  /*2230*/  HGMMA.64x32x16.F32.BF16 R24, gdesc[UR4], R24, gsb0 ;  /* 0x00600000041879f0 */ /* 0x000fe60008001818 */
[----:B------:R-:W-:Y:S02]  /*2240*/  WARPGROUP.DEPBAR.LE gsb0, 0x0 ;  /* 0x00008000000079c5 */ /* 0x000fe40000010000 */
[----:B------:R-:W-:Y:S05]  /*2250*/  @!P2 BRA `(.L_x_18) ;  /* 0x0000000c00eca947 */ /* 0x000fea0003800000 */
[----:B------:R-:W-:Y:S01]  /*2260*/  UIADD3 UR9, UR40, 0x1, URZ ;  /* 0x0000000128097890 */ /* 0x000fe2000fffe03f */
[----:B01----:R-:W-:Y:S01]  /*2270*/  IMAD.U32 R0, RZ, RZ, UR42 ;  /* 0x0000002aff007e24 */ /* 0x003fe2000f8e00ff */
[----:B------:R-:W-:Y:S02]  /*2280*/  UMOV UR10, UR40 ;  /* 0x00000028000a7c82 */ /* 0x000fe40008000000 */
[----:B------:R-:W-:-:S04]  /*2290*/  UISETP.NE.AND UP0, UPT, UR9, 0x2, UPT ;  /* 0x000000020900788c */ /* 0x000fc8000bf05270 */
[----:B------:R-:W-:Y:S02]  /*22a0*/  USEL UR4, URZ, 0x1, UP0 ;  /* 0x000000013f047887 */ /* 0x000fe40008000000 */
[----:B------:R-:W-:Y:S02]  /*22b0*/  USEL UR9, UR9, URZ, UP0 ;  /* 0x0000003f09097287 */ /* 0x000fe40008000000 */
[----:B------:R-:W-:-:S06]  /*22c0*/  ULOP3.LUT UR4, UR36, UR4, URZ, 0x3c, !UPT ;  /* 0x0000000424047292 */ /* 0x000fcc000f8e3c3f */
[----:B------:R-:W-:-:S07]  /*22d0*/  IMAD.U32 R5, RZ, RZ, UR4 ;  /* 0x00000004ff057e24 */ /* 0x000fce000f8e00ff */
.L_x_25:
[----:B01----:R-:W-:Y:S05]  /*22e0*/  @!P0 BRA `(.L_x_19) ;  /* 0x0000000000048947 */ /* 0x003fea0003800000 */
[----:B------:R-:W-:Y:S01]  /*22f0*/  BPT.TRAP 0x1 ;  /* 0x000000040000795c */ /* 0x000fe20000300000 */
.L_x_19:
[----:B------:R-:W0:Y:S01]  /*2300*/  S2UR UR4, SR_CgaCtaId ;  /* 0x00000000000479c3 */ /* 0x000e220000008800 */
[----:B------:R-:W-:Y:S01]  /*2310*/  UMOV UR11, 0x400 ;  /* 0x00000400000b7882 */ /* 0x000fe20000000000 */
[----:B------:R-:W-:Y:S01]  /*2320*/  SHF.L.U32 R3, R5, 0x1f, RZ ;  /* 0x0000001f05037819 */ /* 0x000fe200000006ff */
[----:B0-----:R-:W-:-:S04]  /*2330*/  ULEA UR11, UR4, UR11, 0x18 ;  /* 0x0000000b040b7291 */ /* 0x001fc8000f8ec03f */
[----:B------:R-:W-:-:S09]  /*2340*/  ULEA UR4, UR9, UR11, 0x3 ;  /* 0x0000000b09047291 */ /* 0x000fd2000f8e183f */
[----:B------:R0:W1:Y:S01]  /*2350*/  SYNCS.PHASECHK.TRANS64.TRYWAIT P1, [UR4], R3 ;  /* 0x00000003ff0075a7 */ /* 0x0000620008020144 */
[----:B------:R-:W-:Y:S05]  /*2360*/  @!P0 BRA `(.L_x_20) ;  /* 0x0000000000048947 */ /* 0x000fea0003800000 */
[----:B------:R-:W-:Y:S01]  /*2370*/  BPT.TRAP 0x1 ;  /* 0x000000040000795c */ /* 0x000fe20000300000 */
.L_x_20:
[----:B-1----:R-:W-:Y:S05]  /*2380*/  @P1 BRA `(.L_x_21) ;  /* 0x0000000000081947 */ /* 0x002fea0003800000 */
[----:B------:R-:W1:Y:S02]  /*2390*/  SYNCS.PHASECHK.TRANS64.TRYWAIT P1, [UR4], R3 ;  /* 0x00000003ff0075a7 */ /* 0x000e640008020144 */
[----:B-1----:R-:W-:Y:S05]  /*23a0*/  @!P1 BRA `(.L_x_22) ;  /* 0x0000005000e09947 */ /* 0x002fea0003800000 */
.L_x_21:
[----:B------:R-:W-:Y:S01]  /*23b0*/  ULEA UR13, UR9, UR8, 0xa ;  /* 0x00000008090d7291 */ /* 0x000fe2000f8e503f */
[----:B------:R-:W-:Y:S01]  /*23c0*/  WARPGROUP.ARRIVE ;  /* 0x00000000000079c5 */ /* 0x000fe20000000000 */
[----:B------:R-:W-:Y:S01]  /*23d0*/  UIMAD UR12, UR9, 0x1800, UR43 ;  /* 0x00001800090c78a4 */ /* 0x000fe2000f8e022b */
[----:B------:R-:W-:Y:S01]  /*23e0*/  UMOV UR7, 0x40000040 ;  /* 0x4000004000077882 */ /* 0x000fe20000000000 */
[----:B------:R-:W-:Y:S02]  /*23f0*/  UMOV UR5, 0x40000040 ;  /* 0x4000004000057882 */ /* 0x000fe40000000000 */
[----:B------:R-:W-:Y:S01]  /*2400*/  UIADD3 UR14, UR12, 0x400, URZ ;  /* 0x000004000c0e7890 */ /* 0x000fe2000fffe03f */
[----:B------:R-:W-:Y:S02]  /*2410*/  UMOV UR6, UR13 ;  /* 0x0000000d00067c82 */ /* 0x000fe40008000000 */
[----:B------:R-:W-:Y:S02]  /*2420*/  UMOV UR4, UR12 ;  /* 0x0000000c00047c82 */ /* 0x000fe40008000000 */
[----:B------:R-:W-:Y:S01]  /*2430*/  HGMMA.64x32x16.F32.BF16 R40, gdesc[UR4], R40, gsb0 ;  /* 0x00600000042879f0 */ /* 0x000fe20008001828 */
[----:B------:R-:W-:Y:S01]  /*2440*/  UMOV UR5, 0x40000040 ;  /* 0x4000004000057882 */ /* 0x000fe20000000000 */
[----:B------:R-:W-:Y:S01]  /*2450*/  UMOV UR4, UR14 ;  /* 0x0000000e00047c82 */ /* 0x000fe20008000000 */
[----:B------:R-:W-:Y:S01]  /*2460*/  UIADD3 UR14, UR12, 0x402, URZ ;  /* 0x000004020c0e7890 */ /* 0x000fe2000fffe03f */
[----:B------:R-:W-:-:S02]  /*2470*/  WARPGROUP.DEPBAR.LE gsb0, 0x0 ;  /* 0x00008000000079c5 */ /* 0x000fc40000010000 */
        /* <DEDUP_REMOVED lines=180> */
[----:B------:R-:W-:Y:S02]  /*2fc0*/  WARPGROUP.DEPBAR.LE gsb0, 0x0 ;  /* 0x00008000000079c5 */ /* 0x000fe40000010000 */
[----:B------:R-:W-:-:S06]  /*2fd0*/  WARPGROUP.ARRIVE ;  /* 0x00000000000079c5 */ /* 0x000fcc0000000000 */
[----:B------:R-:W-:Y:S01]  /*2fe0*/  HGMMA.64x32x16.F32.BF16 R24, gdesc[UR4], R24, gsb0 ;  /* 0x00600000041879f0 */ /* 0x000fe20008001818 */
[----:B------:R-:W-:Y:S02]  /*2ff0*/  UIADD3 UR6, UR13, 0x306, URZ ;  /* 0x000003060d067890 */ /* 0x000fe4000fffe03f */
[----:B------:R-:W-:Y:S01]  /*3000*/  UIADD3 UR4, UR12, 0x1206, URZ ;  /* 0x000012060c047890 */ /* 0x000fe2000fffe03f */
[----:B------:R-:W-:Y:S01]  /*3010*/  UMOV UR7, 0x40000040 ;  /* 0x4000004000077882 */ /* 0x000fe20000000000 */
[----:B------:R-:W-:Y:S01]  /*3020*/  UMOV UR5, 0x40000040 ;  /* 0x4000004000057882 */ /* 0x000fe20000000000 */
[----:B------:R-:W-:Y:S01]  /*3030*/  UIADD3 UR12, UR12, 0x1606, URZ ;  /* 0x000016060c0c7890 */ /* 0x000fe2000fffe03f */
        /* <DEDUP_REMOVED lines=10> */
[----:B------:R-:W-:Y:S01]  /*30e0*/  BPT.TRAP 0x1 ;  /* 0x000000040000795c */ /* 0x000fe20000300000 */
.L_x_23:
[----:B------:R-:W-:Y:S01]  /*30f0*/  ULEA UR11, UR10, UR11, 0x3 ;  /* 0x0000000b0a0b7291 */ /* 0x000fe2000f8e183f */
[----:B------:R-:W-:-:S03]  /*3100*/  ISETP.GT.U32.AND P1, PT, R18, 0x1, PT ;  /* 0x000000011200780c */ /* 0x000fc60003f24070 */
[----:B------:R-:W-:-:S04]  /*3110*/  UIADD3 UR11, UR11, 0x10, URZ ;  /* 0x000000100b0b7890 */ /* 0x000fc8000fffe03f */
[----:B------:R-:W-:-:S09]  /*3120*/  UPRMT UR11, URZ, 0x654, UR11 ;  /* 0x000006543f0b7896 */ /* 0x000fd2000800000b */
[----:B------:R-:W-:Y:S01]  /*3130*/  SYNCS.ARRIVE.TRANS64.RED.A1T0 RZ, [UR11], RZ ;  /* 0x000000ffffff79a7 */ /* 0x000fe2000810040b */
[----:B------:R-:W-:Y:S05]  /*3140*/  @P1 BRA `(.L_x_24) ;  /* 0x0000000000041947 */ /* 0x000fea0003800000 */
[----:B------:R-:W-:Y:S01]  /*3150*/  BPT.TRAP 0x1 ;  /* 0x000000040000795c */ /* 0x000fe20000300000 */
.L_x_24:
[----:B------:R-:W-:Y:S01]  /*3160*/  UIADD3 UR9, UR9, 0x1, URZ ;  /* 0x0000000109097890 */ /* 0x000fe2000fffe03f */
[C---:B------:R-:W-:Y:S01]  /*3170*/  ISETP.GT.AND P1, PT, R0.reuse, 0x1, PT ;  /* 0x000000010000780c */ /* 0x040fe20003f24270 */
[----:B------:R-:W-:Y:S01]  /*3180*/  UIADD3 UR10, UR10, 0x1, URZ ;  /* 0x000000010a0a7890 */ /* 0x000fe2000fffe03f */
[----:B------:R-:W-:Y:S01]  /*3190*/  VIADD R0, R0, 0xffffffff ;  /* 0xffffffff00007836 */ /* 0x000fe20000000000 */
[----:B------:R-:W-:Y:S02]  /*31a0*/  UISETP.NE.AND UP0, UPT, UR9, 0x2, UPT ;  /* 0x000000020900788c */ /* 0x000fe4000bf05270 */
[----:B------:R-:W-:Y:S02]  /*31b0*/  UISETP.NE.AND UP1, UPT, UR10, 0x2, UPT ;  /* 0x000000020a00788c */ /* 0x000fe4000bf25270 */
[----:B------:R-:W-:Y:S02]  /*31c0*/  USEL UR4, URZ, 0x1, UP0 ;  /* 0x000000013f047887 */ /* 0x000fe40008000000 */
[----:B------:R-:W-:-:S02]  /*31d0*/  USEL UR9, UR9, URZ, UP0 ;  /* 0x0000003f09097287 */ /* 0x000fc40008000000 */
[----:B------:R-:W-:Y:S02]  /*31e0*/  USEL UR10, UR10, URZ, UP1 ;  /* 0x0000003f0a0a7287 */ /* 0x000fe40008800000 */
[----:B------:R-:W-:Y:S01]  /*31f0*/  LOP3.LUT R5, R5, UR4, RZ, 0x3c, !PT ;  /* 0x0000000405057c12 */ /* 0x000fe2000f8e3cff */
[----:B------:R-:W-:Y:S09]  /*3200*/  @P1 BRA `(.L_x_25) ;  /* 0xfffffff000341947 */ /* 0x000ff2000383ffff */
.L_x_18:
[----:B01----:R-:W0:Y:S02]  /*3210*/  LDC R0, c[0x0][0x28c] ;  /* 0x0000a300ff007b82 */ /* 0x003e240000000800 */
[----:B0-----:R-:W-:-:S13]  /*3220*/  ISETP.GE.AND P1, PT, R0, 0x1, PT ;  /* 0x000000010000780c */ /* 0x001fda0003f26270 */
[----:B------:R-:W-:Y:S05]  /*3230*/  @!P1 BRA `(.L_x_26) ;  /* 0x0000000000389947 */ /* 0x000fea0003800000 */
[----:B------:R-:W-:Y:S05]  /*3240*/  @!P0 BRA `(.L_x_27) ;  /* 0x0000000000048947 */ /* 0x000fea0003800000 */
[----:B------:R-:W-:Y:S01]  /*3250*/  BPT.TRAP 0x1 ;  /* 0x000000040000795c */ /* 0x000fe20000300000 */
.L_x_27:
[----:B------:R-:W0:Y:S01]  /*3260*/  S2UR UR6, SR_CgaCtaId ;  /* 0x00000000000679c3 */ /* 0x000e220000008800 */
[----:B------:R-:W-:Y:S01]  /*3270*/  UIADD3 UR4, UR42, UR40, URZ ;  /* 0x000000282a047290 */ /* 0x000fe2000fffe03f */
[----:B------:R-:W-:Y:S01]  /*3280*/  ISETP.GT.U32.AND P0, PT, R18, 0x1, PT ;  /* 0x000000011200780c */ /* 0x000fe20003f04070 */
[----:B------:R-:W-:Y:S02]  /*3290*/  UMOV UR5, 0x400 ;  /* 0x0000040000057882 */ /* 0x000fe40000000000 */
[----:B------:R-:W-:-:S04]  /*32a0*/  USHF.L.U32 UR4, UR4, 0x3, URZ ;  /* 0x0000000304047899 */ /* 0x000fc8000800063f */
[----:B------:R-:W-:Y:S02]  /*32b0*/  ULOP3.LUT UR4, UR4, 0x8, URZ, 0xc0, !UPT ;  /* 0x0000000804047892 */ /* 0x000fe4000f8ec03f */
[----:B0-----:R-:W-:-:S04]  /*32c0*/  ULEA UR5, UR6, UR5, 0x18 ;  /* 0x0000000506057291 */ /* 0x001fc8000f8ec03f */
[----:B------:R-:W-:-:S04]  /*32d0*/  UIADD3 UR4, UR5, 0x10, UR4 ;  /* 0x0000001005047890 */ /* 0x000fc8000fffe004 */
[----:B------:R-:W-:-:S09]  /*32e0*/  UPRMT UR4, URZ, 0x654, UR4 ;  /* 0x000006543f047896 */ /* 0x000fd20008000004 */
[----:B------:R-:W-:Y:S01]  /*32f0*/  SYNCS.ARRIVE.TRANS64.RED.A1T0 RZ, [UR4], RZ ;  /* 0x000000ffffff79a7 */ /* 0x000fe20008100404 */
[----:B------:R-:W-:Y:S05]  /*3300*/  @P0 BRA `(.L_x_26) ;  /* 0x0000000000040947 */ /* 0x000fea0003800000 */
[----:B------:R-:W-:Y:S01]  /*3310*/  BPT.TRAP 0x1 ;  /* 0x000000040000795c */ /* 0x000fe20000300000 */
.L_x_26:
[----:B------:R-:W-:Y:S01]  /*3320*/  IMAD.SHL.U32 R3, R69, 0x20, RZ ;  /* 0x0000002045037824 */ /* 0x000fe200078e00ff */
[----:B------:R-:W-:Y:S01]  /*3330*/  SHF.R.S32.HI R11, RZ, 0x1f, R19 ;  /* 0x0000001fff0b7819 */ /* 0x000fe20000011413 */
[----:B------:R-:W-:Y:S01]  /*3340*/  ULDC UR6, c[0x0][0x288] ;  /* 0x0000a20000067ab9 */ /* 0x000fe20000000800 */
[----:B------:R-:W-:Y:S01]  /*3350*/  ULDC.64 UR4, c[0x0][0x5d0] ;  /* 0x0001740000047ab9 */ /* 0x000fe20000000a00 */
[----:B------:R-:W-:Y:S01]  /*3360*/  IMAD R69, R71, 0xc0, RZ ;  /* 0x000000c047457824 */ /* 0x000fe200078e02ff */
[----:B------:R-:W-:Y:S01]  /*3370*/  LOP3.LUT R4, R3, 0x6, R62, 0xf8, !PT ;  /* 0x0000000603047812 */ /* 0x000fe200078ef83e */
[----:B------:R-:W-:Y:S01]  /*3380*/  IMAD R0, R11, UR4, RZ ;  /* 0x000000040b007c24 */ /* 0x000fe2000f8e02ff */
[----:B------:R-:W-:Y:S02]  /*3390*/  ISETP.GE.AND P0, PT, R3, UR6, PT ;  /* 0x0000000603007c0c */ /* 0x000fe4000bf06270 */
[----:B------:R-:W-:Y:S01]  /*33a0*/  SHF.R.S32.HI R5, RZ, 0x1f, R4 ;  /* 0x0000001fff057819 */ /* 0x000fe20000011404 */
[----:B------:R-:W-:-:S02]  /*33b0*/  IMAD R9, R19, UR5, R0 ;  /* 0x0000000513097c24 */ /* 0x000fc4000f8e0200 */
[----:B------:R-:W-:Y:S02]  /*33c0*/  IMAD.MOV.U32 R0, RZ, RZ, -0x1 ;  /* 0xffffffffff007424 */ /* 0x000fe400078e00ff */
[----:B------:R-:W-:Y:S01]  /*33d0*/  IMAD.WIDE.U32 R6, R19, UR4, R4 ;  /* 0x0000000413067c25 */ /* 0x000fe2000f8e0004 */
[----:B------:R-:W-:Y:S02]  /*33e0*/  ULDC UR4, c[0x0][0x284] ;  /* 0x0000a10000047ab9 */ /* 0x000fe40000000800 */
[----:B------:R-:W-:Y:S01]  /*33f0*/  ISETP.GE.OR P0, PT, R69, UR4, P0 ;  /* 0x0000000445007c0c */ /* 0x000fe20008706670 */
[----:B------:R-:W-:-:S12]  /*3400*/  IMAD.IADD R7, R7, 0x1, R9 ;  /* 0x0000000107077824 */ /* 0x000fd800078e0209 */
[----:B------:R-:W-:Y:S05]  /*3410*/  @P0 BRA `(.L_x_28) ;  /* 0x00000024004c0947 */ /* 0x000fea0003800000 */
[----:B------:R-:W0:Y:S01]  /*3420*/  LDC.64 R12, c[0x0][0x5c8] ;  /* 0x00017200ff0c7b82 */ /* 0x000e220000000a00 */
[----:B-----5:R-:W-:Y:S01]  /*3430*/  FSETP.NEU.AND P1, PT, R57, RZ, PT ;  /* 0x000000ff3900720b */ /* 0x020fe20003f2d000 */
[----:B------:R-:W-:Y:S01]  /*3440*/  IMAD.WIDE R70, R71, 0xc0, R22 ;  /* 0x000000c047467825 */ /* 0x000fe200078e0216 */
[----:B------:R-:W-:Y:S03]  /*3450*/  BSSY B0, `(.L_x_28) ;  /* 0x000024f000007945 */ /* 0x000fe60003800000 */
[----:B------:R-:W-:Y:S02]  /*3460*/  IMAD.IADD R69, R68, 0x1, -R69 ;  /* 0x0000000144457824 */ /* 0x000fe400078e0a45 */
[----:B------:R-:W-:-:S03]  /*3470*/  IMAD.IADD R3, R58, 0x1, -R3 ;  /* 0x000000013a037824 */ /* 0x000fc600078e0a03 */
[----:B------:R-:W-:-:S04]  /*3480*/  ISETP.GT.AND P3, PT, R69, RZ, PT ;  /* 0x000000ff4500720c */ /* 0x000fc80003f64270 */
[----:B------:R-:W-:Y:S01]  /*3490*/  ISETP.GT.AND P0, PT, R3, RZ, P3 ;  /* 0x000000ff0300720c */ /* 0x000fe20001f04270 */
[-C--:B0-----:R-:W-:Y:S02]  /*34a0*/  IMAD R8, R71, R12.reuse, RZ ;  /* 0x0000000c47087224 */ /* 0x081fe400078e02ff */
[----:B------:R-:W-:-:S04]  /*34b0*/  IMAD.WIDE.U32 R78, R70, R12, R6 ;  /* 0x0000000c464e7225 */ /* 0x000fc800078e0006 */
[----:B------:R-:W-:-:S04]  /*34c0*/  IMAD R7, R70, R13, R8 ;  /* 0x0000000d46077224 */ /* 0x000fc800078e0208 */
[----:B------:R-:W-:Y:S01]  /*34d0*/  IMAD.IADD R83, R79, 0x1, R7 ;  /* 0x000000014f537824 */ /* 0x000fe200078e0207 */
[----:B------:R-:W-:Y:S06]  /*34e0*/  @!P1 BRA `(.L_x_29) ;  /* 0x0000001800849947 */ /* 0x000fec0003800000 */
[----:B------:R-:W0:Y:S01]  /*34f0*/  LDC.64 R8, c[0x0][0x5b8] ;  /* 0x00016e00ff087b82 */ /* 0x000e220000000a00 */
[----:B------:R-:W-:-:S07]  /*3500*/  ULDC.64 UR4, c[0x0][0x5c0] ;  /* 0x0001700000047ab9 */ /* 0x000fce0000000a00 */
[----:B------:R-:W1:Y:S08]  /*3510*/  LDC.64 R14, c[0x0][0x5b0] ;  /* 0x00016c00ff0e7b82 */ /* 0x000e700000000a00 */
[----:B------:R-:W2:Y:S01]  /*3520*/  LDC.64 R6, c[0x0][0x5a8] ;  /* 0x00016a00ff067b82 */ /* 0x000ea20000000a00 */
[----:B0-----:R-:W-:-:S04]  /*3530*/  IMAD R10, R11, R8, RZ ;  /* 0x000000080b0a7224 */ /* 0x001fc800078e02ff */
[C---:B------:R-:W-:Y:S02]  /*3540*/  IMAD R9, R19.reuse, R9, R10 ;  /* 0x0000000913097224 */ /* 0x040fe400078e020a */
[----:B------:R-:W-:-:S04]  /*3550*/  IMAD.WIDE.U32 R10, R19, R8, R4 ;  /* 0x00000008130a7225 */ /* 0x000fc800078e0004 */
[----:B-1----:R-:W-:Y:S02]  /*3560*/  IMAD R12, R71, R14, RZ ;  /* 0x0000000e470c7224 */ /* 0x002fe400078e02ff */
[----:B------:R-:W-:Y:S02]  /*3570*/  IMAD.IADD R13, R11, 0x1, R9 ;  /* 0x000000010b0d7824 */ /* 0x000fe400078e0209 */
[----:B------:R-:W-:Y:S02]  /*3580*/  IMAD R81, R70, R15, R12 ;  /* 0x0000000f46517224 */ /* 0x000fe400078e020c */
[----:B------:R-:W-:-:S04]  /*3590*/  IMAD.MOV.U32 R12, RZ, RZ, R10 ;  /* 0x000000ffff0c7224 */ /* 0x000fc800078e000a */
[----:B------:R-:W-:-:S04]  /*35a0*/  IMAD.WIDE.U32 R20, R70, R14, R12 ;  /* 0x0000000e46147225 */ /* 0x000fc800078e000c */
[----:B------:R-:W-:Y:S01]  /*35b0*/  IMAD.IADD R21, R21, 0x1, R81 ;  /* 0x0000000115157824 */ /* 0x000fe200078e0251 */
[----:B--2---:R-:W-:-:S04]  /*35c0*/  LEA R72, P1, R20, R6, 0x1 ;  /* 0x0000000614487211 */ /* 0x004fc800078208ff */
[----:B------:R-:W-:-:S05]  /*35d0*/  LEA.HI.X R73, R20, R7, R21, 0x1, P1 ;  /* 0x0000000714497211 */ /* 0x000fca00008f0c15 */
[----:B------:R0:W2:Y:S01]  /*35e0*/  @P0 LDG.E.LTC128B.U16 R79, desc[UR44][R72.64] ;  /* 0x0000002c484f0981 */ /* 0x0000a2000c1e1520 */
[----:B------:R-:W-:Y:S01]  /*35f0*/  IMAD.WIDE.U32 R74, R70, R14, R4 ;  /* 0x0000000e464a7225 */ /* 0x000fe200078e0004 */
[----:B------:R-:W-:Y:S03]  /*3600*/  BSSY B1, `(.L_x_30) ;  /* 0x0000012000017945 */ /* 0x000fe60003800000 */
[----:B------:R-:W-:Y:S02]  /*3610*/  IMAD.IADD R75, R81, 0x1, R75 ;  /* 0x00000001514b7824 */ /* 0x000fe400078e024b */
[----:B------:R-:W-:-:S04]  /*3620*/  IMAD.WIDE.U32 R76, R19, R8, R74 ;  /* 0x00000008134c7225 */ /* 0x000fc800078e004a */
[----:B0-----:R-:W-:Y:S01]  /*3630*/  IMAD.SHL.U32 R72, R14, 0x8, RZ ;  /* 0x000000080e487824 */ /* 0x001fe200078e00ff */
[----:B------:R-:W-:Y:S01]  /*3640*/  LEA R74, P2, R76, R6, 0x1 ;  /* 0x000000064c4a7211 */ /* 0x000fe200078408ff */
[----:B--2---:R-:W-:-:S04]  /*3650*/  IMAD.U32 R20, R79, 0x10000, RZ ;  /* 0x000100004f147824 */ /* 0x004fc800078e00ff */
[----:B------:R-:W-:Y:S01]  /*3660*/  FMUL R21, R20, R57 ;  /* 0x0000003914157220 */ /* 0x000fe20000400000 */
[----:B------:R-:W-:-:S03]  /*3670*/  LEA R20, P1, R78, UR4, 0x1 ;  /* 0x000000044e147c11 */ /* 0x000fc6000f8208ff */
[----:B------:R-:W-:Y:S01]  /*3680*/  FFMA R21, R40, R56, R21 ;  /* 0x0000003828157223 */ /* 0x000fe20000000015 */
[----:B------:R-:W-:-:S04]  /*3690*/  IADD3 R40, R9, R77, RZ ;  /* 0x0000004d09287210 */ /* 0x000fc80007ffe0ff */
[----:B------:R-:W-:Y:S02]  /*36a0*/  F2FP.BF16.F32.PACK_AB R73, RZ, R21 ;  /* 0x00000015ff49723e */ /* 0x000fe400000010ff */
[----:B------:R-:W-:Y:S02]  /*36b0*/  LEA.HI.X R21, R78, UR5, R83, 0x1, P1 ;  /* 0x000000054e157c11 */ /* 0x000fe400088f0c53 */
[----:B------:R-:W-:Y:S02]  /*36c0*/  ISETP.GT.AND P1, PT, R3, 0x1, P3 ;  /* 0x000000010300780c */ /* 0x000fe40001f24270 */
[----:B------:R-:W-:Y:S01]  /*36d0*/  LEA.HI.X R75, R76, R7, R40, 0x1, P2 ;  /* 0x000000074c4b7211 */ /* 0x000fe200010f0c28 */
[----:B------:R0:W-:Y:S02]  /*36e0*/  @P0 STG.E.U16 desc[UR44][R20.64], R73 ;  /* 0x0000004914000986 */ /* 0x0001e4000c10152c */
[----:B0-----:R-:W-:-:S08]  /*36f0*/  SHF.L.U64.HI R73, R14, 0x3, R15 ;  /* 0x000000030e497819 */ /* 0x001fd0000001020f */
[----:B------:R-:W-:Y:S05]  /*3700*/  @!P1 BRA `(.L_x_31) ;  /* 0x0000000000049947 */ /* 0x000fea0003800000 */
[----:B------:R0:W5:Y:S02]  /*3710*/  LDG.E.LTC128B.U16 R79, desc[UR44][R74.64+0x2] ;  /* 0x0000022c4a4f7981 */ /* 0x000164000c1e1520 */
.L_x_31:
[----:B------:R-:W-:Y:S05]  /*3720*/  BSYNC B1 ;  /* 0x0000000000017941 */ /* 0x000fea0003800000 */
.L_x_30:
[----:B-----5:R-:W-:Y:S01]  /*3730*/  IMAD.U32 R40, R79, 0x10000, RZ ;  /* 0x000100004f287824 */ /* 0x020fe200078e00ff */
[----:B------:R-:W-:Y:S01]  /*3740*/  ISETP.GT.AND P0, PT, R69, 0x8, PT ;  /* 0x000000084500780c */ /* 0x000fe20003f04270 */
[----:B------:R-:W-:-:S04]  /*3750*/  IMAD.WIDE.U32 R82, R70, R14, R72 ;  /* 0x0000000e46527225 */ /* 0x000fc800078e0048 */
[----:B------:R-:W-:Y:S01]  /*3760*/  FMUL R40, R40, R57 ;  /* 0x0000003928287220 */ /* 0x000fe20000400000 */
[----:B------:R-:W-:Y:S01]  /*3770*/  ISETP.GT.AND P2, PT, R3, RZ, P0 ;  /* 0x000000ff0300720c */ /* 0x000fe20000744270 */
[----:B------:R-:W-:Y:S01]  /*3780*/  IMAD.IADD R81, R81, 0x1, R83 ;  /* 0x0000000151517824 */ /* 0x000fe200078e0253 */
[----:B------:R-:W-:Y:S01]  /*3790*/  IADD3 R76, P4, R10, R82, RZ ;  /* 0x000000520a4c7210 */ /* 0x000fe20007f9e0ff */
[----:B------:R-:W-:-:S04]  /*37a0*/  FFMA R41, R41, R56, R40 ;  /* 0x0000003829297223 */ /* 0x000fc80000000028 */
[----:B------:R-:W-:Y:S01]  /*37b0*/  IMAD.X R77, R81, 0x1, R13, P4 ;  /* 0x00000001514d7824 */ /* 0x000fe200020e060d */
[----:B------:R-:W-:Y:S02]  /*37c0*/  F2FP.BF16.F32.PACK_AB R78, RZ, R41 ;  /* 0x00000029ff4e723e */ /* 0x000fe400000010ff */
[----:B------:R-:W-:Y:S02]  /*37d0*/  LEA R40, P4, R76, R6, 0x1 ;  /* 0x000000064c287211 */ /* 0x000fe400078808ff */
[----:B------:R-:W-:Y:S02]  /*37e0*/  PRMT R83, R78, 0x7610, R83 ;  /* 0x000076104e537816 */ /* 0x000fe40000000053 */
[----:B------:R-:W-:Y:S02]  /*37f0*/  PRMT R78, R79, 0x7610, R78 ;  /* 0x000076104f4e7816 */ /* 0x000fe4000000004e */
[----:B------:R-:W-:Y:S01]  /*3800*/  LEA.HI.X R41, R76, R7, R77, 0x1, P4 ;  /* 0x000000074c297211 */ /* 0x000fe200020f0c4d */
[----:B------:R1:W-:Y:S04]  /*3810*/  @P1 STG.E.U16 desc[UR44][R20.64+0x2], R83 ;  /* 0x0000025314001986 */ /* 0x0003e8000c10152c */
[----:B------:R2:W3:Y:S01]  /*3820*/  @P2 LDG.E.LTC128B.U16 R78, desc[UR44][R40.64] ;  /* 0x0000002c284e2981 */ /* 0x0004e2000c1e1520 */
[----:B------:R-:W-:Y:S01]  /*3830*/  IADD3 R82, P1, R4, R82, RZ ;  /* 0x0000005204527210 */ /* 0x000fe20007f3e0ff */
[----:B------:R-:W-:Y:S01]  /*3840*/  IMAD.SHL.U32 R79, R61, 0x2, RZ ;  /* 0x000000023d4f7824 */ /* 0x000fe200078e00ff */
[----:B------:R-:W-:Y:S03]  /*3850*/  BSSY B1, `(.L_x_32) ;  /* 0x0000011000017945 */ /* 0x000fe60003800000 */
[----:B-1----:R-:W-:Y:S01]  /*3860*/  IMAD.X R83, R5, 0x1, R81, P1 ;  /* 0x0000000105537824 */ /* 0x002fe200008e0651 */
[----:B------:R-:W-:-:S02]  /*3870*/  SHF.L.U64.HI R81, R61, 0x1, R60 ;  /* 0x000000013d517819 */ /* 0x000fc4000001023c */
[----:B------:R-:W-:Y:S01]  /*3880*/  ISETP.GT.AND P1, PT, R3, 0x1, P0 ;  /* 0x000000010300780c */ /* 0x000fe20000724270 */
[----:B------:R-:W-:-:S03]  /*3890*/  IMAD.WIDE.U32 R82, R19, R8, R82 ;  /* 0x0000000813527225 */ /* 0x000fc600078e0052 */
[----:B--2---:R-:W-:Y:S01]  /*38a0*/  LEA R40, P5, R82, R6, 0x1 ;  /* 0x0000000652287211 */ /* 0x004fe200078a08ff */
[----:B---3--:R-:W-:-:S04]  /*38b0*/  IMAD.U32 R76, R78, 0x10000, RZ ;  /* 0x000100004e4c7824 */ /* 0x008fc800078e00ff */
[----:B------:R-:W-:Y:S01]  /*38c0*/  FMUL R77, R76, R57 ;  /* 0x000000394c4d7220 */ /* 0x000fe20000400000 */
[----:B------:R-:W-:-:S03]  /*38d0*/  IADD3 R76, P4, R79, R20, RZ ;  /* 0x000000144f4c7210 */ /* 0x000fc60007f9e0ff */
[----:B------:R-:W-:Y:S01]  /*38e0*/  FFMA R77, R42, R56, R77 ;  /* 0x000000382a4d7223 */ /* 0x000fe2000000004d */
[----:B------:R-:W-:-:S04]  /*38f0*/  IMAD.IADD R42, R9, 0x1, R83 ;  /* 0x00000001092a7824 */ /* 0x000fc800078e0253 */
[----:B------:R-:W-:Y:S01]  /*3900*/  F2FP.BF16.F32.PACK_AB R83, RZ, R77 ;  /* 0x0000004dff53723e */ /* 0x000fe200000010ff */
[----:B------:R-:W-:Y:S01]  /*3910*/  IMAD.X R77, R81, 0x1, R21, P4 ;  /* 0x00000001514d7824 */ /* 0x000fe200020e0615 */
[----:B------:R-:W-:-:S04]  /*3920*/  LEA.HI.X R41, R82, R7, R42, 0x1, P5 ;  /* 0x0000000752297211 */ /* 0x000fc800028f0c2a */
[----:B------:R1:W-:Y:S01]  /*3930*/  @P2 STG.E.U16 desc[UR44][R76.64], R83 ;  /* 0x000000534c002986 */ /* 0x0003e2000c10152c */
[----:B------:R-:W-:Y:S05]  /*3940*/  @!P1 BRA `(.L_x_33) ;  /* 0x0000000000049947 */ /* 0x000fea0003800000 */
[----:B------:R2:W5:Y:S02]  /*3950*/  LDG.E.LTC128B.U16 R78, desc[UR44][R40.64+0x2] ;  /* 0x0000022c284e7981 */ /* 0x000564000c1e1520 */
.L_x_33:
[----:B------:R-:W-:Y:S05]  /*3960*/  BSYNC B1 ;  /* 0x0000000000017941 */ /* 0x000fea0003800000 */
.L_x_32:
[----:B-----5:R-:W-:Y:S01]  /*3970*/  IMAD.U32 R42, R78, 0x10000, RZ ;  /* 0x000100004e2a7824 */ /* 0x020fe200078e00ff */
[----:B------:R-:W-:Y:S01]  /*3980*/  ISETP.GT.AND P2, PT, R3, 0x8, P3 ;  /* 0x000000080300780c */ /* 0x000fe20001f44270 */
[----:B------:R-:W-:Y:S02]  /*3990*/  BSSY B1, `(.L_x_34) ;  /* 0x000000a000017945 */ /* 0x000fe40003800000 */
[----:B------:R-:W-:-:S04]  /*39a0*/  FMUL R42, R42, R57 ;  /* 0x000000392a2a7220 */ /* 0x000fc80000400000 */
[----:B------:R-:W-:Y:S01]  /*39b0*/  FFMA R42, R43, R56, R42 ;  /* 0x000000382b2a7223 */ /* 0x000fe2000000002a */
[----:B------:R-:W-:-:S04]  /*39c0*/  @P1 IMAD.MOV.U32 R43, RZ, RZ, R77 ;  /* 0x000000ffff2b1224 */ /* 0x000fc800078e004d */
[----:B------:R-:W-:-:S04]  /*39d0*/  F2FP.BF16.F32.PACK_AB R42, RZ, R42 ;  /* 0x0000002aff2a723e */ /* 0x000fc800000010ff */
[----:B------:R-:W-:Y:S01]  /*39e0*/  PRMT R82, R42, 0x7610, R82 ;  /* 0x000076102a527816 */ /* 0x000fe20000000052 */
[----:B------:R-:W-:-:S05]  /*39f0*/  @P1 IMAD.MOV.U32 R42, RZ, RZ, R76 ;  /* 0x000000ffff2a1224 */ /* 0x000fca00078e004c */
[----:B------:R3:W-:Y:S01]  /*3a00*/  @P1 STG.E.U16 desc[UR44][R42.64+0x2], R82 ;  /* 0x000002522a001986 */ /* 0x0007e2000c10152c */
[----:B------:R-:W-:Y:S05]  /*3a10*/  @!P2 BRA `(.L_x_35) ;  /* 0x000000000004a947 */ /* 0x000fea0003800000 */
[----:B------:R4:W5:Y:S02]  /*3a20*/  LDG.E.LTC128B.U16 R78, desc[UR44][R74.64+0x10] ;  /* 0x0000102c4a4e7981 */ /* 0x000964000c1e1520 */
.L_x_35:
[----:B------:R-:W-:Y:S05]  /*3a30*/  BSYNC B1 ;  /* 0x0000000000017941 */ /* 0x000fea0003800000 */
.L_x_34:
[----:B---3-5:R-:W-:Y:S01]  /*3a40*/  IMAD.U32 R42, R78, 0x10000, RZ ;  /* 0x000100004e2a7824 */ /* 0x028fe200078e00ff */
[----:B------:R-:W-:Y:S01]  /*3a50*/  ISETP.GT.AND P1, PT, R3, 0x9, P3 ;  /* 0x000000090300780c */ /* 0x000fe20001f24270 */
[----:B------:R-:W-:Y:S02]  /*3a60*/  BSSY B1, `(.L_x_36) ;  /* 0x0000007000017945 */ /* 0x000fe40003800000 */
[----:B------:R-:W-:-:S04]  /*3a70*/  FMUL R43, R42, R57 ;  /* 0x000000392a2b7220 */ /* 0x000fc80000400000 */
[----:B------:R-:W-:-:S05]  /*3a80*/  FFMA R43, R44, R56, R43 ;  /* 0x000000382c2b7223 */ /* 0x000fca000000002b */
[----:B------:R-:W-:-:S05]  /*3a90*/  F2FP.BF16.F32.PACK_AB R43, RZ, R43 ;  /* 0x0000002bff2b723e */ /* 0x000fca00000010ff */
[----:B------:R3:W-:Y:S01]  /*3aa0*/  @P2 STG.E.U16 desc[UR44][R20.64+0x10], R43 ;  /* 0x0000102b14002986 */ /* 0x0007e2000c10152c */
[----:B------:R-:W-:Y:S05]  /*3ab0*/  @!P1 BRA `(.L_x_37) ;  /* 0x0000000000049947 */ /* 0x000fea0003800000 */
[----:B------:R0:W5:Y:S02]  /*3ac0*/  LDG.E.LTC128B.U16 R78, desc[UR44][R74.64+0x12] ;  /* 0x0000122c4a4e7981 */ /* 0x000164000c1e1520 */
.L_x_37:
[----:B------:R-:W-:Y:S05]  /*3ad0*/  BSYNC B1 ;  /* 0x0000000000017941 */ /* 0x000fea0003800000 */
.L_x_36:
[----:B-----5:R-:W-:Y:S01]  /*3ae0*/  IMAD.U32 R42, R78, 0x10000, RZ ;  /* 0x000100004e2a7824 */ /* 0x020fe200078e00ff */
        /* <DEDUP_REMOVED lines=8> */
.L_x_39:
[----:B------:R-:W-:Y:S05]  /*3b70*/  BSYNC B1 ;  /* 0x0000000000017941 */ /* 0x000fea0003800000 */
.L_x_38:
[----:B0----5:R-:W-:Y:S01]  /*3b80*/  IMAD.U32 R42, R78, 0x10000, RZ ;  /* 0x000100004e2a7824 */ /* 0x021fe200078e00ff */
[----:B------:R-:W-:Y:S01]  /*3b90*/  ISETP.GT.AND P1, PT, R3, 0x9, P0 ;  /* 0x000000090300780c */ /* 0x000fe20000724270 */
[----:B------:R-:W-:Y:S02]  /*3ba0*/  BSSY B1, `(.L_x_40) ;  /* 0x000000a000017945 */ /* 0x000fe40003800000 */
[----:B---3--:R-:W-:Y:S01]  /*3bb0*/  FMUL R43, R42, R57 ;  /* 0x000000392a2b7220 */ /* 0x008fe20000400000 */
[----:B------:R-:W-:-:S03]  /*3bc0*/  @P2 IMAD.MOV.U32 R42, RZ, RZ, R76 ;  /* 0x000000ffff2a2224 */ /* 0x000fc600078e004c */
[----:B------:R-:W-:-:S05]  /*3bd0*/  FFMA R43, R46, R56, R43 ;  /* 0x000000382e2b7223 */ /* 0x000fca000000002b */
[----:B------:R-:W-:-:S04]  /*3be0*/  F2FP.BF16.F32.PACK_AB R43, RZ, R43 ;  /* 0x0000002bff2b723e */ /* 0x000fc800000010ff */
[----:B------:R-:W-:Y:S01]  /*3bf0*/  PRMT R44, R43, 0x7610, R44 ;  /* 0x000076102b2c7816 */ /* 0x000fe2000000002c */
[----:B------:R-:W-:-:S05]  /*3c00*/  @P2 IMAD.MOV.U32 R43, RZ, RZ, R77 ;  /* 0x000000ffff2b2224 */ /* 0x000fca00078e004d */
[----:B------:R0:W-:Y:S01]  /*3c10*/  @P2 STG.E.U16 desc[UR44][R42.64+0x10], R44 ;  /* 0x0000102c2a002986 */ /* 0x0001e2000c10152c */
[----:B------:R-:W-:Y:S05]  /*3c20*/  @!P1 BRA `(.L_x_41) ;  /* 0x0000000000049947 */ /* 0x000fea0003800000 */
[----:B------:R3:W5:Y:S02]  /*3c30*/  LDG.E.LTC128B.U16 R78, desc[UR44][R40.64+0x12] ;  /* 0x0000122c284e7981 */ /* 0x000764000c1e1520 */
.L_x_41:
[----:B------:R-:W-:Y:S05]  /*3c40*/  BSYNC B1 ;  /* 0x0000000000017941 */ /* 0x000fea0003800000 */
.L_x_40:
[----:B0----5:R-:W-:Y:S01]  /*3c50*/  IMAD.U32 R42, R78, 0x10000, RZ ;  /* 0x000100004e2a7824 */ /* 0x021fe200078e00ff */
[----:B------:R-:W-:Y:S01]  /*3c60*/  ISETP.GT.AND P2, PT, R3, 0x10, P3 ;  /* 0x000000100300780c */ /* 0x000fe20001f44270 */
[----:B------:R-:W-:Y:S01]  /*3c70*/  @P1 IMAD.MOV.U32 R43, RZ, RZ, R77 ;  /* 0x000000ffff2b1224 */ /* 0x000fe200078e004d */
[----:B------:R-:W-:Y:S01]  /*3c80*/  BSSY B1, `(.L_x_42) ;  /* 0x0000009000017945 */ /* 0x000fe20003800000 */
[----:B------:R-:W-:-:S04]  /*3c90*/  FMUL R42, R42, R57 ;  /* 0x000000392a2a7220 */ /* 0x000fc80000400000 */
[----:B------:R-:W-:-:S05]  /*3ca0*/  FFMA R42, R47, R56, R42 ;  /* 0x000000382f2a7223 */ /* 0x000fca000000002a */
[----:B------:R-:W-:-:S04]  /*3cb0*/  F2FP.BF16.F32.PACK_AB R42, RZ, R42 ;  /* 0x0000002aff2a723e */ /* 0x000fc800000010ff */
[----:B------:R-:W-:Y:S01]  /*3cc0*/  PRMT R44, R42, 0x7610, R44 ;  /* 0x000076102a2c7816 */ /* 0x000fe2000000002c */
[----:B------:R-:W-:-:S05]  /*3cd0*/  @P1 IMAD.MOV.U32 R42, RZ, RZ, R76 ;  /* 0x000000ffff2a1224 */ /* 0x000fca00078e004c */
[----:B------:R0:W-:Y:S01]  /*3ce0*/  @P1 STG.E.U16 desc[UR44][R42.64+0x12], R44 ;  /* 0x0000122c2a001986 */ /* 0x0001e2000c10152c */
[----:B------:R-:W-:Y:S05]  /*3cf0*/  @!P2 BRA `(.L_x_43) ;  /* 0x000000000004a947 */ /* 0x000fea0003800000 */
[----:B------:R0:W5:Y:S02]  /*3d00*/  LDG.E.LTC128B.U16 R78, desc[UR44][R74.64+0x20] ;  /* 0x0000202c4a4e7981 */ /* 0x000164000c1e1520 */
.L_x_43:
[----:B------:R-:W-:Y:S05]  /*3d10*/  BSYNC B1 ;  /* 0x0000000000017941 */ /* 0x000fea0003800000 */
.L_x_42:
[----:B0----5:R-:W-:Y:S01]  /*3d20*/  IMAD.U32 R42, R78, 0x10000, RZ ;  /* 0x000100004e2a7824 */ /* 0x021fe200078e00ff */
        /* <DEDUP_REMOVED lines=8> */
.L_x_45:
[----:B------:R-:W-:Y:S05]  /*3db0*/  BSYNC B1 ;  /* 0x0000000000017941 */ /* 0x000fea0003800000 */
.L_x_44:
[----:B-----5:R-:W-:Y:S01]  /*3dc0*/  SHF.L.U32 R42, R78, 0x10, RZ ;  /* 0x000000104e2a7819 */ /* 0x020fe200000006ff */
[----:B------:R-:W-:Y:S01]  /*3dd0*/  BSSY B1, `(.L_x_46) ;  /* 0x0000008000017945 */ /* 0x000fe20003800000 */
[----:B------:R-:W-:-:S03]  /*3de0*/  ISETP.GT.AND P2, PT, R3, 0x10, P0 ;  /* 0x000000100300780c */ /* 0x000fc60000744270 */
[----:B------:R-:W-:-:S04]  /*3df0*/  FMUL R42, R42, R57 ;  /* 0x000000392a2a7220 */ /* 0x000fc80000400000 */
[----:B------:R-:W-:-:S05]  /*3e00*/  FFMA R42, R49, R56, R42 ;  /* 0x00000038312a7223 */ /* 0x000fca000000002a */
[----:B------:R-:W-:-:S05]  /*3e10*/  F2FP.BF16.F32.PACK_AB R42, RZ, R42 ;  /* 0x0000002aff2a723e */ /* 0x000fca00000010ff */
[----:B------:R0:W-:Y:S01]  /*3e20*/  @P1 STG.E.U16 desc[UR44][R20.64+0x22], R42 ;  /* 0x0000222a14001986 */ /* 0x0001e2000c10152c */
[----:B------:R-:W-:Y:S05]  /*3e30*/  @!P2 BRA `(.L_x_47) ;  /* 0x000000000004a947 */ /* 0x000fea0003800000 */
[----:B------:R0:W5:Y:S02]  /*3e40*/  LDG.E.LTC128B.U16 R78, desc[UR44][R40.64+0x20] ;  /* 0x0000202c284e7981 */ /* 0x000164000c1e1520 */
.L_x_47:
[----:B------:R-:W-:Y:S05]  /*3e50*/  BSYNC B1 ;  /* 0x0000000000017941 */ /* 0x000fea0003800000 */
.L_x_46:
[----:B0----5:R-:W-:Y:S01]  /*3e60*/  IMAD.U32 R42, R78, 0x10000, RZ ;  /* 0x000100004e2a7824 */ /* 0x021fe200078e00ff */
[----:B------:R-:W-:Y:S01]  /*3e70*/  ISETP.GT.AND P1, PT, R3, 0x11, P0 ;  /* 0x000000110300780c */ /* 0x000fe20000724270 */
[----:B------:R-:W-:Y:S02]  /*3e80*/  BSSY B1, `(.L_x_48) ;  /* 0x000000a000017945 */ /* 0x000fe40003800000 */
[----:B------:R-:W-:Y:S01]  /*3e90*/  FMUL R43, R42, R57 ;  /* 0x000000392a2b7220 */ /* 0x000fe20000400000 */
        /* <DEDUP_REMOVED lines=8> */
.L_x_49:
[----:B------:R-:W-:Y:S05]  /*3f20*/  BSYNC B1 ;  /* 0x0000000000017941 */ /* 0x000fea0003800000 */
.L_x_48:
        /* <DEDUP_REMOVED lines=12> */
.L_x_51:
[----:B------:R-:W-:Y:S05]  /*3ff0*/  BSYNC B1 ;  /* 0x0000000000017941 */ /* 0x000fea0003800000 */
.L_x_50:
        /* <DEDUP_REMOVED lines=9> */
.L_x_53:
[----:B------:R-:W-:Y:S05]  /*4090*/  BSYNC B1 ;  /* 0x0000000000017941 */ /* 0x000fea0003800000 */
.L_x_52:
        /* <DEDUP_REMOVED lines=9> */
.L_x_55:
[----:B------:R-:W-:Y:S05]  /*4130*/  BSYNC B1 ;  /* 0x0000000000017941 */ /* 0x000fea0003800000 */
.L_x_54:
[----:B0----5:R-:W-:Y:S01]  /*4140*/  IMAD.U32 R42, R78, 0x10000, RZ ;  /* 0x000100004e2a7824 */ /* 0x021fe200078e00ff */
[----:B------:R-:W-:Y:S01]  /*4150*/  ISETP.GT.AND P1, PT, R3, 0x19, P0 ;  /* 0x000000190300780c */ /* 0x000fe20000724270 */
[----:B------:R-:W-:Y:S01]  /*4160*/  BSSY B1, `(.L_x_56) ;  /* 0x000000b000017945 */ /* 0x000fe20003800000 */
[----:B------:R-:W-:Y:S01]  /*4170*/  IADD3 R49, P0, R70, 0x80, RZ ;  /* 0x0000008046317810 */ /* 0x000fe20007f1e0ff */
        /* <DEDUP_REMOVED lines=9> */
.L_x_57:
[----:B------:R-:W-:Y:S05]  /*4210*/  BSYNC B1 ;  /* 0x0000000000017941 */ /* 0x000fea0003800000 */
.L_x_56:
[----:B0-23-5:R-:W-:Y:S01]  /*4220*/  IMAD.U32 R40, R78, 0x10000, RZ ;  /* 0x000100004e287824 */ /* 0x02dfe200078e00ff */
[----:B------:R-:W-:Y:S01]  /*4230*/  BSSY B1, `(.L_x_58) ;  /* 0x0000011000017945 */ /* 0x000fe20003800000 */
[----:B------:R-:W-:Y:S01]  /*4240*/  IMAD.X R71, RZ, RZ, R71, P0 ;  /* 0x000000ffff477224 */ /* 0x000fe200000e0647 */
[----:B------:R-:W-:Y:S01]  /*4250*/  ISETP.GT.AND P0, PT, R69, 0x80, PT ;  /* 0x000000804500780c */ /* 0x000fe20003f04270 */
[----:B------:R-:W-:Y:S02]  /*4260*/  FMUL R40, R40, R57 ;  /* 0x0000003928287220 */ /* 0x000fe40000400000 */
[----:B------:R-:W-:Y:S01]  /*4270*/  IMAD R42, R71, R14, RZ ;  /* 0x0000000e472a7224 */ /* 0x000fe200078e02ff */
[----:B------:R-:W-:Y:S01]  /*4280*/  ISETP.GT.AND P3, PT, R3, RZ, P0 ;  /* 0x000000ff0300720c */ /* 0x000fe20000764270 */
[----:B------:R-:W-:Y:S01]  /*4290*/  FFMA R55, R55, R56, R40 ;  /* 0x0000003837377223 */ /* 0x000fe20000000028 */
[----:B------:R-:W-:-:S04]  /*42a0*/  IMAD.WIDE.U32 R40, R49, R14, R12 ;  /* 0x0000000e31287225 */ /* 0x000fc800078e000c */
[----:B------:R-:W-:Y:S01]  /*42b0*/  F2FP.BF16.F32.PACK_AB R55, RZ, R55 ;  /* 0x00000037ff37723e */ /* 0x000fe200000010ff */
[----:B------:R-:W-:Y:S01]  /*42c0*/  IMAD R47, R49, R15, R42 ;  /* 0x0000000f312f7224 */ /* 0x000fe200078e022a */
[----:B------:R-:W-:-:S03]  /*42d0*/  LEA R42, P2, R40, R6, 0x1 ;  /* 0x00000006282a7211 */ /* 0x000fc600078408ff */
[----:B------:R0:W-:Y:S01]  /*42e0*/  @P1 STG.E.U16 desc[UR44][R76.64+0x32], R55 ;  /* 0x000032374c001986 */ /* 0x0001e2000c10152c */
[----:B------:R-:W-:-:S05]  /*42f0*/  IMAD.IADD R15, R41, 0x1, R47 ;  /* 0x00000001290f7824 */ /* 0x000fca00078e022f */
[----:B------:R-:W-:Y:S01]  /*4300*/  LEA.HI.X R43, R40, R7, R15, 0x1, P2 ;  /* 0x00000007282b7211 */ /* 0x000fe200010f0c0f */
[----:B------:R-:W-:Y:S01]  /*4310*/  IMAD.WIDE.U32 R40, R49, R14, R4 ;  /* 0x0000000e31287225 */ /* 0x000fe200078e0004 */
[----:B------:R-:W-:Y:S06]  /*4320*/  @!P3 BRA `(.L_x_59) ;  /* 0x000000000004b947 */ /* 0x000fec0003800000 */
[----:B------:R2:W5:Y:S02]  /*4330*/  LDG.E.LTC128B.U16 R78, desc[UR44][R42.64] ;  /* 0x0000002c2a4e7981 */ /* 0x000564000c1e1520 */
.L_x_59:
[----:B------:R-:W-:Y:S05]  /*4340*/  BSYNC B1 ;  /* 0x0000000000017941 */ /* 0x000fea0003800000 */
.L_x_58:
[----:B--2--5:R-:W-:Y:S01]  /*4350*/  IMAD.U32 R42, R78, 0x10000, RZ ;  /* 0x000100004e2a7824 */ /* 0x024fe200078e00ff */
[----:B------:R-:W-:Y:S01]  /*4360*/  ISETP.GT.AND P2, PT, R3, 0x1, P0 ;  /* 0x000000010300780c */ /* 0x000fe20000744270 */
[----:B------:R-:W-:Y:S01]  /*4370*/  IMAD.IADD R41, R47, 0x1, R41 ;  /* 0x000000012f297824 */ /* 0x000fe200078e0229 */
[----:B------:R-:W-:Y:S01]  /*4380*/  BSSY B1, `(.L_x_60) ;  /* 0x000000d000017945 */ /* 0x000fe20003800000 */
[----:B------:R-:W-:Y:S01]  /*4390*/  FMUL R15, R42, R57 ;  /* 0x000000392a0f7220 */ /* 0x000fe20000400000 */
[----:B------:R-:W-:Y:S01]  /*43a0*/  IADD3 R42, P1, R20, R67, RZ ;  /* 0x00000043142a7210 */ /* 0x000fe20007f3e0ff */
[----:B------:R-:W-:-:S04]  /*43b0*/  IMAD.WIDE.U32 R44, R19, R8, R40 ;  /* 0x00000008132c7225 */ /* 0x000fc800078e0028 */
[----:B------:R-:W-:Y:S01]  /*43c0*/  FFMA R15, R24, R56, R15 ;  /* 0x00000038180f7223 */ /* 0x000fe2000000000f */
[----:B------:R-:W-:Y:S01]  /*43d0*/  IMAD.X R43, R21, 0x1, R66, P1 ;  /* 0x00000001152b7824 */ /* 0x000fe200008e0642 */
[----:B------:R-:W-:Y:S01]  /*43e0*/  LEA R40, P4, R44, R6, 0x1 ;  /* 0x000000062c287211 */ /* 0x000fe200078808ff */
[----:B------:R-:W-:Y:S02]  /*43f0*/  IMAD.IADD R24, R9, 0x1, R45 ;  /* 0x0000000109187824 */ /* 0x000fe400078e022d */
[----:B------:R-:W-:-:S03]  /*4400*/  F2FP.BF16.F32.PACK_AB R15, RZ, R15 ;  /* 0x0000000fff0f723e */ /* 0x000fc600000010ff */
[----:B------:R-:W-:Y:S02]  /*4410*/  LEA.HI.X R41, R44, R7, R24, 0x1, P4 ;  /* 0x000000072c297211 */ /* 0x000fe400020f0c18 */
[----:B------:R2:W-:Y:S01]  /*4420*/  @P3 STG.E.U16 desc[UR44][R42.64], R15 ;  /* 0x0000000f2a003986 */ /* 0x0005e2000c10152c */
[----:B------:R-:W-:Y:S05]  /*4430*/  @!P2 BRA `(.L_x_61) ;  /* 0x000000000004a947 */ /* 0x000fea0003800000 */
[----:B------:R3:W5:Y:S02]  /*4440*/  LDG.E.LTC128B.U16 R78, desc[UR44][R40.64+0x2] ;  /* 0x0000022c284e7981 */ /* 0x000764000c1e1520 */
.L_x_61:
[----:B------:R-:W-:Y:S05]  /*4450*/  BSYNC B1 ;  /* 0x0000000000017941 */ /* 0x000fea0003800000 */
.L_x_60:
[----:B-----5:R-:W-:Y:S01]  /*4460*/  IMAD.U32 R12, R78, 0x10000, RZ ;  /* 0x000100004e0c7824 */ /* 0x020fe200078e00ff */
[----:B------:R-:W-:Y:S01]  /*4470*/  ISETP.GT.AND P1, PT, R69, 0x88, PT ;  /* 0x000000884500780c */ /* 0x000fe20003f24270 */
[----:B--2---:R-:W-:Y:S01]  /*4480*/  IMAD.WIDE.U32 R14, R49, R14, R72 ;  /* 0x0000000e310e7225 */ /* 0x004fe200078e0048 */
[----:B------:R-:W-:Y:S03]  /*4490*/  BSSY B1, `(.L_x_62) ;  /* 0x0000010000017945 */ /* 0x000fe60003800000 */
[----:B------:R-:W-:Y:S01]  /*44a0*/  FMUL R12, R12, R57 ;  /* 0x000000390c0c7220 */ /* 0x000fe20000400000 */
[----:B------:R-:W-:Y:S01]  /*44b0*/  ISETP.GT.AND P3, PT, R3, RZ, P1 ;  /* 0x000000ff0300720c */ /* 0x000fe20000f64270 */
[----:B------:R-:W-:Y:S01]  /*44c0*/  IMAD.IADD R47, R47, 0x1, R15 ;  /* 0x000000012f2f7824 */ /* 0x000fe200078e020f */
[----:B------:R-:W-:Y:S01]  /*44d0*/  IADD3 R11, P5, R10, R14, RZ ;  /* 0x0000000e0a0b7210 */ /* 0x000fe20007fbe0ff */
[----:B------:R-:W-:Y:S01]  /*44e0*/  FFMA R25, R25, R56, R12 ;  /* 0x0000003819197223 */ /* 0x000fe2000000000c */
[----:B------:R-:W-:Y:S01]  /*44f0*/  IADD3 R12, P4, R4, R14, RZ ;  /* 0x0000000e040c7210 */ /* 0x000fe20007f9e0ff */
[----:B------:R-:W-:-:S02]  /*4500*/  @P2 IMAD.MOV.U32 R15, RZ, RZ, R43 ;  /* 0x000000ffff0f2224 */ /* 0x000fc400078e002b */
[----:B------:R-:W-:Y:S01]  /*4510*/  IMAD.X R14, R47, 0x1, R13, P5 ;  /* 0x000000012f0e7824 */ /* 0x000fe200028e060d */
[C---:B------:R-:W-:Y:S02]  /*4520*/  LEA R10, P5, R11.reuse, R6, 0x1 ;  /* 0x000000060b0a7211 */ /* 0x040fe400078a08ff */
[----:B------:R-:W-:Y:S02]  /*4530*/  F2FP.BF16.F32.PACK_AB R25, RZ, R25 ;  /* 0x00000019ff19723e */ /* 0x000fe400000010ff */
[----:B------:R-:W-:Y:S02]  /*4540*/  LEA.HI.X R11, R11, R7, R14, 0x1, P5 ;  /* 0x000000070b0b7211 */ /* 0x000fe400028f0c0e */
[----:B------:R-:W-:-:S05]  /*4550*/  @P2 MOV R14, R42 ;  /* 0x0000002a000e2202 */ /* 0x000fca0000000f00 */
[----:B------:R2:W-:Y:S01]  /*4560*/  @P2 STG.E.U16 desc[UR44][R14.64+0x2], R25 ;  /* 0x000002190e002986 */ /* 0x0005e2000c10152c */
[----:B------:R-:W-:Y:S05]  /*4570*/  @!P3 BRA `(.L_x_63) ;  /* 0x000000000004b947 */ /* 0x000fea0003800000 */
[----:B------:R0:W5:Y:S02]  /*4580*/  LDG.E.LTC128B.U16 R78, desc[UR44][R10.64] ;  /* 0x0000002c0a4e7981 */ /* 0x000164000c1e1520 */
.L_x_63:
[----:B------:R-:W-:Y:S05]  /*4590*/  BSYNC B1 ;  /* 0x0000000000017941 */ /* 0x000fea0003800000 */
.L_x_62:
[----:B-----5:R-:W-:Y:S01]  /*45a0*/  IMAD.U32 R4, R78, 0x10000, RZ ;  /* 0x000100004e047824 */ /* 0x020fe200078e00ff */
[----:B------:R-:W-:Y:S01]  /*45b0*/  ISETP.GT.AND P2, PT, R3, 0x1, P1 ;  /* 0x000000010300780c */ /* 0x000fe20000f44270 */
[----:B------:R-:W-:Y:S01]  /*45c0*/  IMAD.X R13, R5, 0x1, R47, P4 ;  /* 0x00000001050d7824 */ /* 0x000fe200020e062f */
[----:B------:R-:W-:Y:S01]  /*45d0*/  BSSY B1, `(.L_x_64) ;  /* 0x000000d000017945 */ /* 0x000fe20003800000 */
[----:B------:R-:W-:Y:S01]  /*45e0*/  FMUL R5, R4, R57 ;  /* 0x0000003904057220 */ /* 0x000fe20000400000 */
[----:B------:R-:W-:Y:S01]  /*45f0*/  IADD3 R4, P4, R42, R79, RZ ;  /* 0x0000004f2a047210 */ /* 0x000fe20007f9e0ff */
[----:B0-----:R-:W-:-:S04]  /*4600*/  IMAD.WIDE.U32 R10, R19, R8, R12 ;  /* 0x00000008130a7225 */ /* 0x001fc800078e000c */
[----:B------:R-:W-:Y:S01]  /*4610*/  FFMA R5, R26, R56, R5 ;  /* 0x000000381a057223 */ /* 0x000fe20000000005 */
[----:B------:R-:W-:Y:S01]  /*4620*/  IMAD.IADD R9, R9, 0x1, R11 ;  /* 0x0000000109097824 */ /* 0x000fe200078e020b */
[----:B------:R-:W-:-:S03]  /*4630*/  LEA R6, P5, R10, R6, 0x1 ;  /* 0x000000060a067211 */ /* 0x000fc600078a08ff */
[----:B------:R-:W-:Y:S01]  /*4640*/  F2FP.BF16.F32.PACK_AB R8, RZ, R5 ;  /* 0x00000005ff08723e */ /* 0x000fe200000010ff */
[----:B------:R-:W-:Y:S01]  /*4650*/  IMAD.X R5, R43, 0x1, R81, P4 ;  /* 0x000000012b057824 */ /* 0x000fe200020e0651 */
[----:B------:R-:W-:-:S04]  /*4660*/  LEA.HI.X R7, R10, R7, R9, 0x1, P5 ;  /* 0x000000070a077211 */ /* 0x000fc800028f0c09 */
[----:B------:R0:W-:Y:S01]  /*4670*/  @P3 STG.E.U16 desc[UR44][R4.64], R8 ;  /* 0x0000000804003986 */ /* 0x0001e2000c10152c */
[----:B------:R-:W-:Y:S05]  /*4680*/  @!P2 BRA `(.L_x_65) ;  /* 0x000000000004a947 */ /* 0x000fea0003800000 */
[----:B------:R0:W5:Y:S02]  /*4690*/  LDG.E.LTC128B.U16 R78, desc[UR44][R6.64+0x2] ;  /* 0x0000022c064e7981 */ /* 0x000164000c1e1520 */
.L_x_65:
[----:B------:R-:W-:Y:S05]  /*46a0*/  BSYNC B1 ;  /* 0x0000000000017941 */ /* 0x000fea0003800000 */
.L_x_64:
        /* <DEDUP_REMOVED lines=9> */
.L_x_67:
[----:B------:R-:W-:Y:S05]  /*4740*/  BSYNC B1 ;  /* 0x0000000000017941 */ /* 0x000fea0003800000 */
.L_x_66:
[----:B0----5:R-:W-:Y:S01]  /*4750*/  IMAD.U32 R4, R78, 0x10000, RZ ;  /* 0x000100004e047824 */ /* 0x021fe200078e00ff */
[----:B------:R-:W-:Y:S01]  /*4760*/  ISETP.GT.AND P2, PT, R3, 0x9, P0 ;  /* 0x000000090300780c */ /* 0x000fe20000744270 */
[----:B------:R-:W-:Y:S01]  /*4770*/  IMAD.MOV.U32 R8, RZ, RZ, R42 ;  /* 0x000000ffff087224 */ /* 0x000fe200078e002a */
[----:B------:R-:W-:Y:S01]  /*4780*/  BSSY B1, `(.L_x_68) ;  /* 0x0000008000017945 */ /* 0x000fe20003800000 */
[----:B------:R-:W-:Y:S01]  /*4790*/  FMUL R5, R4, R57 ;  /* 0x0000003904057220 */ /* 0x000fe20000400000 */
[----:B------:R-:W-:-:S03]  /*47a0*/  IMAD.MOV.U32 R9, RZ, RZ, R43 ;  /* 0x000000ffff097224 */ /* 0x000fc600078e002b */
[----:B------:R-:W-:-:S05]  /*47b0*/  FFMA R5, R28, R56, R5 ;  /* 0x000000381c057223 */ /* 0x000fca0000000005 */
[----:B------:R-:W-:-:S05]  /*47c0*/  F2FP.BF16.F32.PACK_AB R5, RZ, R5 ;  /* 0x00000005ff05723e */ /* 0x000fca00000010ff */
[----:B------:R0:W-:Y:S01]  /*47d0*/  @P3 STG.E.U16 desc[UR44][R8.64+0x10], R5 ;  /* 0x0000100508003986 */ /* 0x0001e2000c10152c */
[----:B------:R-:W-:Y:S05]  /*47e0*/  @!P2 BRA `(.L_x_69) ;  /* 0x000000000004a947 */ /* 0x000fea0003800000 */
[----:B------:R0:W5:Y:S02]  /*47f0*/  LDG.E.LTC128B.U16 R78, desc[UR44][R40.64+0x12] ;  /* 0x0000122c284e7981 */ /* 0x000164000c1e1520 */
.L_x_69:
[----:B------:R-:W-:Y:S05]  /*4800*/  BSYNC B1 ;  /* 0x0000000000017941 */ /* 0x000fea0003800000 */
.L_x_68:
        /* <DEDUP_REMOVED lines=9> */
.L_x_71:
[----:B------:R-:W-:Y:S05]  /*48a0*/  BSYNC B1 ;  /* 0x0000000000017941 */ /* 0x000fea0003800000 */
.L_x_70:
[----:B0----5:R-:W-:Y:S01]  /*48b0*/  IMAD.U32 R4, R78, 0x10000, RZ ;  /* 0x000100004e047824 */ /* 0x021fe200078e00ff */
[----:B------:R-:W-:Y:S01]  /*48c0*/  ISETP.GT.AND P2, PT, R3, 0x9, P1 ;  /* 0x000000090300780c */ /* 0x000fe20000f44270 */
[----:B------:R-:W-:Y:S02]  /*48d0*/  BSSY B1, `(.L_x_72) ;  /* 0x0000009000017945 */ /* 0x000fe40003800000 */
[----:B------:R-:W-:Y:S01]  /*48e0*/  FMUL R5, R4, R57 ;  /* 0x0000003904057220 */ /* 0x000fe20000400000 */
[----:B------:R-:W-:-:S03]  /*48f0*/  IADD3 R4, P3, R79, R42, RZ ;  /* 0x0000002a4f047210 */ /* 0x000fc60007f7e0ff */
[----:B------:R-:W-:-:S05]  /*4900*/  FFMA R5, R30, R56, R5 ;  /* 0x000000381e057223 */ /* 0x000fca0000000005 */
[----:B------:R-:W-:Y:S01]  /*4910*/  F2FP.BF16.F32.PACK_AB R10, RZ, R5 ;  /* 0x00000005ff0a723e */ /* 0x000fe200000010ff */
[----:B------:R-:W-:-:S05]  /*4920*/  IMAD.X R5, R81, 0x1, R43, P3 ;  /* 0x0000000151057824 */ /* 0x000fca00018e062b */
[----:B------:R0:W-:Y:S01]  /*4930*/  @P4 STG.E.U16 desc[UR44][R4.64+0x10], R10 ;  /* 0x0000100a04004986 */ /* 0x0001e2000c10152c */
[----:B------:R-:W-:Y:S05]  /*4940*/  @!P2 BRA `(.L_x_73) ;  /* 0x000000000004a947 */ /* 0x000fea0003800000 */
[----:B------:R0:W5:Y:S02]  /*4950*/  LDG.E.LTC128B.U16 R78, desc[UR44][R6.64+0x12] ;  /* 0x0000122c064e7981 */ /* 0x000164000c1e1520 */
.L_x_73:
[----:B------:R-:W-:Y:S05]  /*4960*/  BSYNC B1 ;  /* 0x0000000000017941 */ /* 0x000fea0003800000 */
.L_x_72:
[----:B0----5:R-:W-:Y:S01]  /*4970*/  IMAD.U32 R4, R78, 0x10000, RZ ;  /* 0x000100004e047824 */ /* 0x021fe200078e00ff */
[----:B------:R-:W-:Y:S01]  /*4980*/  ISETP.GT.AND P3, PT, R3, 0x10, P0 ;  /* 0x000000100300780c */ /* 0x000fe20000764270 */
[----:B------:R-:W-:Y:S02]  /*4990*/  BSSY B1, `(.L_x_74) ;  /* 0x0000009000017945 */ /* 0x000fe40003800000 */
[----:B------:R-:W-:-:S04]  /*49a0*/  FMUL R4, R4, R57 ;  /* 0x0000003904047220 */ /* 0x000fc80000400000 */
[----:B------:R-:W-:Y:S01]  /*49b0*/  FFMA R31, R31, R56, R4 ;  /* 0x000000381f1f7223 */ /* 0x000fe20000000004 */
[----:B------:R-:W-:-:S04]  /*49c0*/  IADD3 R4, P4, P5, R79, R20, R67 ;  /* 0x000000144f047210 */ /* 0x000fc80007d9e043 */
[----:B------:R-:W-:Y:S02]  /*49d0*/  F2FP.BF16.F32.PACK_AB R31, RZ, R31 ;  /* 0x0000001fff1f723e */ /* 0x000fe400000010ff */
[----:B------:R-:W-:-:S05]  /*49e0*/  IADD3.X R5, R81, R21, R66, P4, P5 ;  /* 0x0000001551057210 */ /* 0x000fca00027ea442 */
[----:B------:R0:W-:Y:S01]  /*49f0*/  @P2 STG.E.U16 desc[UR44][R4.64+0x12], R31 ;  /* 0x0000121f04002986 */ /* 0x0001e2000c10152c */
[----:B------:R-:W-:Y:S05]  /*4a00*/  @!P3 BRA `(.L_x_75) ;  /* 0x000000000004b947 */ /* 0x000fea0003800000 */
[----:B------:R0:W5:Y:S02]  /*4a10*/  LDG.E.LTC128B.U16 R78, desc[UR44][R40.64+0x20] ;  /* 0x0000202c284e7981 */ /* 0x000164000c1e1520 */
.L_x_75:
[----:B------:R-:W-:Y:S05]  /*4a20*/  BSYNC B1 ;  /* 0x0000000000017941 */ /* 0x000fea0003800000 */
.L_x_74:
        /* <DEDUP_REMOVED lines=9> */
.L_x_77:
[----:B------:R-:W-:Y:S05]  /*4ac0*/  BSYNC B1 ;  /* 0x0000000000017941 */ /* 0x000fea0003800000 */
.L_x_76:
        /* <DEDUP_REMOVED lines=9> */
.L_x_79:
[----:B------:R-:W-:Y:S05]  /*4b60*/  BSYNC B1 ;  /* 0x0000000000017941 */ /* 0x000fea0003800000 */
.L_x_78:
        /* <DEDUP_REMOVED lines=9> */
.L_x_81:
[----:B------:R-:W-:Y:S05]  /*4c00*/  BSYNC B1 ;  /* 0x0000000000017941 */ /* 0x000fea0003800000 */
.L_x_80:
        /* <DEDUP_REMOVED lines=9> */
.L_x_83:
[----:B------:R-:W-:Y:S05]  /*4ca0*/  BSYNC B1 ;  /* 0x0000000000017941 */ /* 0x000fea0003800000 */
.L_x_82:
        /* <DEDUP_REMOVED lines=9> */
.L_x_85:
[----:B------:R-:W-:Y:S05]  /*4d40*/  BSYNC B1 ;  /* 0x0000000000017941 */ /* 0x000fea0003800000 */
.L_x_84:
        /* <DEDUP_REMOVED lines=9> */
.L_x_87:
[----:B------:R-:W-:Y:S05]  /*4de0*/  BSYNC B1 ;  /* 0x0000000000017941 */ /* 0x000fea0003800000 */
.L_x_86:
        /* <DEDUP_REMOVED lines=9> */
.L_x_89:
[----:B------:R-:W-:Y:S05]  /*4e80*/  BSYNC B1 ;  /* 0x0000000000017941 */ /* 0x000fea0003800000 */
.L_x_88:
[----:B------:R-:W-:Y:S05]  /*4e90*/  @!P1 BRA `(.L_x_90) ;  /* 0x0000000800a89947 */ /* 0x000fea0003800000 */
[----:B-----5:R-:W-:-:S04]  /*4ea0*/  IMAD.U32 R78, R78, 0x10000, RZ ;  /* 0x000100004e4e7824 */ /* 0x020fc800078e00ff */
[----:B------:R-:W-:-:S04]  /*4eb0*/  FMUL R78, R78, R57 ;  /* 0x000000394e4e7220 */ /* 0x000fc80000400000 */
[----:B------:R-:W-:-:S05]  /*4ec0*/  FFMA R78, R39, R56, R78 ;  /* 0x00000038274e7223 */ /* 0x000fca000000004e */
[----:B------:R-:W-:-:S05]  /*4ed0*/  F2FP.BF16.F32.PACK_AB R78, RZ, R78 ;  /* 0x0000004eff4e723e */ /* 0x000fca00000010ff */
[----:B------:R0:W-:Y:S01]  /*4ee0*/  STG.E.U16 desc[UR44][R4.64+0x32], R78 ;  /* 0x0000324e04007986 */ /* 0x0001e2000c10152c */
[----:B------:R-:W-:Y:S05]  /*4ef0*/  BRA `(.L_x_90) ;  /* 0x0000000800907947 */ /* 0x000fea0003800000 */
.L_x_29:
[----:B------:R-:W-:Y:S01]  /*4f00*/  ULDC.64 UR4, c[0x0][0x5c0] ;  /* 0x0001700000047ab9 */ /* 0x000fe20000000a00 */
[----:B------:R-:W-:Y:S01]  /*4f10*/  ISETP.GT.AND P5, PT, R3, 0x1, P3 ;  /* 0x000000010300780c */ /* 0x000fe20001fa4270 */
[-C--:B------:R-:W-:Y:S01]  /*4f20*/  FMUL R40, R40, R56.reuse ;  /* 0x0000003828287220 */ /* 0x080fe20000400000 */
[----:B------:R-:W-:Y:S01]  /*4f30*/  LEA R4, P1, R78, UR4, 0x1 ;  /* 0x000000044e047c11 */ /* 0x000fe2000f8208ff */
[-C--:B------:R-:W-:Y:S01]  /*4f40*/  FMUL R41, R41, R56.reuse ;  /* 0x0000003829297220 */ /* 0x080fe20000400000 */
[----:B------:R-:W-:Y:S01]  /*4f50*/  SHF.L.U32 R19, R61, 0x1, RZ ;  /* 0x000000013d137819 */ /* 0x000fe200000006ff */
[-C--:B------:R-:W-:Y:S01]  /*4f60*/  FMUL R42, R42, R56.reuse ;  /* 0x000000382a2a7220 */ /* 0x080fe20000400000 */
[----:B------:R-:W-:Y:S01]  /*4f70*/  LEA.HI.X R5, R78, UR5, R83, 0x1, P1 ;  /* 0x000000054e057c11 */ /* 0x000fe200088f0c53 */
[-C--:B------:R-:W-:Y:S01]  /*4f80*/  FMUL R43, R43, R56.reuse ;  /* 0x000000382b2b7220 */ /* 0x080fe20000400000 */
[----:B------:R-:W-:Y:S01]  /*4f90*/  ISETP.GT.AND P1, PT, R69, 0x8, PT ;  /* 0x000000084500780c */ /* 0x000fe20003f24270 */
[----:B------:R-:W-:Y:S01]  /*4fa0*/  FMUL R44, R44, R56 ;  /* 0x000000382c2c7220 */ /* 0x000fe20000400000 */
[----:B------:R-:W-:Y:S01]  /*4fb0*/  F2FP.BF16.F32.PACK_AB R40, RZ, R40 ;  /* 0x00000028ff28723e */ /* 0x000fe200000010ff */
[-C--:B------:R-:W-:Y:S01]  /*4fc0*/  FMUL R45, R45, R56.reuse ;  /* 0x000000382d2d7220 */ /* 0x080fe20000400000 */
[----:B------:R-:W-:Y:S01]  /*4fd0*/  F2FP.BF16.F32.PACK_AB R41, RZ, R41 ;  /* 0x00000029ff29723e */ /* 0x000fe200000010ff */
[----:B------:R-:W-:Y:S01]  /*4fe0*/  FMUL R46, R46, R56 ;  /* 0x000000382e2e7220 */ /* 0x000fe20000400000 */
[----:B------:R-:W-:Y:S01]  /*4ff0*/  SHF.L.U64.HI R15, R61, 0x1, R60 ;  /* 0x000000013d0f7819 */ /* 0x000fe2000001023c */
[----:B------:R-:W-:Y:S01]  /*5000*/  @P0 STG.E.U16 desc[UR44][R4.64], R40 ;  /* 0x0000002804000986 */ /* 0x000fe2000c10152c */
[----:B------:R-:W-:Y:S01]  /*5010*/  IADD3 R6, P4, R19, R4, RZ ;  /* 0x0000000413067210 */ /* 0x000fe20007f9e0ff */
[-C--:B------:R-:W-:Y:S01]  /*5020*/  FMUL R47, R47, R56.reuse ;  /* 0x000000382f2f7220 */ /* 0x080fe20000400000 */
[C---:B------:R-:W-:Y:S01]  /*5030*/  ISETP.GT.AND P2, PT, R3.reuse, RZ, P1 ;  /* 0x000000ff0300720c */ /* 0x040fe20000f44270 */
[----:B------:R-:W-:Y:S01]  /*5040*/  @P5 STG.E.U16 desc[UR44][R4.64+0x2], R41 ;  /* 0x0000022904005986 */ /* 0x000fe2000c10152c */
[----:B------:R-:W-:Y:S01]  /*5050*/  ISETP.GT.AND P0, PT, R3, 0x1, P1 ;  /* 0x000000010300780c */ /* 0x000fe20000f04270 */
[----:B------:R-:W-:Y:S01]  /*5060*/  IMAD.X R7, R15, 0x1, R5, P4 ;  /* 0x000000010f077824 */ /* 0x000fe200020e0605 */
[C---:B------:R-:W-:Y:S01]  /*5070*/  ISETP.GT.AND P4, PT, R3.reuse, 0x8, P3 ;  /* 0x000000080300780c */ /* 0x040fe20001f84270 */
[-C--:B------:R-:W-:Y:S01]  /*5080*/  FMUL R48, R48, R56.reuse ;  /* 0x0000003830307220 */ /* 0x080fe20000400000 */
[----:B------:R-:W-:Y:S01]  /*5090*/  ISETP.GT.AND P5, PT, R3, 0x9, P3 ;  /* 0x000000090300780c */ /* 0x000fe20001fa4270 */
[----:B------:R-:W-:Y:S01]  /*50a0*/  FMUL R49, R49, R56 ;  /* 0x0000003831317220 */ /* 0x000fe20000400000 */
[----:B------:R-:W-:Y:S01]  /*50b0*/  F2FP.BF16.F32.PACK_AB R42, RZ, R42 ;  /* 0x0000002aff2a723e */ /* 0x000fe200000010ff */
[-C--:B------:R-:W-:Y:S01]  /*50c0*/  FMUL R50, R50, R56.reuse ;  /* 0x0000003832327220 */ /* 0x080fe20000400000 */
[----:B------:R-:W-:Y:S01]  /*50d0*/  F2FP.BF16.F32.PACK_AB R43, RZ, R43 ;  /* 0x0000002bff2b723e */ /* 0x000fe200000010ff */
[----:B------:R-:W-:Y:S01]  /*50e0*/  FMUL R51, R51, R56 ;  /* 0x0000003833337220 */ /* 0x000fe20000400000 */
[----:B------:R-:W-:Y:S01]  /*50f0*/  F2FP.BF16.F32.PACK_AB R44, RZ, R44 ;  /* 0x0000002cff2c723e */ /* 0x000fe200000010ff */
[----:B------:R-:W-:Y:S01]  /*5100*/  @P2 STG.E.U16 desc[UR44][R6.64], R42 ;  /* 0x0000002a06002986 */ /* 0x000fe2000c10152c */
[----:B------:R-:W-:Y:S01]  /*5110*/  F2FP.BF16.F32.PACK_AB R45, RZ, R45 ;  /* 0x0000002dff2d723e */ /* 0x000fe200000010ff */
[-C--:B------:R-:W-:Y:S01]  /*5120*/  FMUL R53, R53, R56.reuse ;  /* 0x0000003835357220 */ /* 0x080fe20000400000 */
[C---:B------:R-:W-:Y:S01]  /*5130*/  ISETP.GT.AND P2, PT, R3.reuse, 0x8, P1 ;  /* 0x000000080300780c */ /* 0x040fe20000f44270 */
[----:B------:R-:W-:Y:S01]  /*5140*/  @P0 STG.E.U16 desc[UR44][R6.64+0x2], R43 ;  /* 0x0000022b06000986 */ /* 0x000fe2000c10152c */
[C---:B------:R-:W-:Y:S01]  /*5150*/  ISETP.GT.AND P0, PT, R3.reuse, 0x9, P1 ;  /* 0x000000090300780c */ /* 0x040fe20000f04270 */
[----:B------:R-:W-:Y:S01]  /*5160*/  FMUL R52, R52, R56 ;  /* 0x0000003834347220 */ /* 0x000fe20000400000 */
[----:B------:R-:W-:Y:S01]  /*5170*/  F2FP.BF16.F32.PACK_AB R46, RZ, R46 ;  /* 0x0000002eff2e723e */ /* 0x000fe200000010ff */
[----:B------:R-:W-:Y:S01]  /*5180*/  @P4 STG.E.U16 desc[UR44][R4.64+0x10], R44 ;  /* 0x0000102c04004986 */ /* 0x000fe2000c10152c */
[C---:B------:R-:W-:Y:S01]  /*5190*/  ISETP.GT.AND P4, PT, R3.reuse, 0x10, P3 ;  /* 0x000000100300780c */ /* 0x040fe20001f84270 */
[-C--:B------:R-:W-:Y:S01]  /*51a0*/  FMUL R54, R54, R56.reuse ;  /* 0x0000003836367220 */ /* 0x080fe20000400000 */
[----:B------:R-:W-:Y:S01]  /*51b0*/  F2FP.BF16.F32.PACK_AB R47, RZ, R47 ;  /* 0x0000002fff2f723e */ /* 0x000fe200000010ff */
[----:B------:R-:W-:Y:S01]  /*51c0*/  @P5 STG.E.U16 desc[UR44][R4.64+0x12], R45 ;  /* 0x0000122d04005986 */ /* 0x000fe2000c10152c */
[----:B------:R-:W-:Y:S01]  /*51d0*/  ISETP.GT.AND P5, PT, R3, 0x11, P3 ;  /* 0x000000110300780c */ /* 0x000fe20001fa4270 */
[----:B------:R-:W-:Y:S01]  /*51e0*/  FMUL R55, R55, R56 ;  /* 0x0000003837377220 */ /* 0x000fe20000400000 */
[----:B------:R-:W-:Y:S01]  /*51f0*/  F2FP.BF16.F32.PACK_AB R48, RZ, R48 ;  /* 0x00000030ff30723e */ /* 0x000fe200000010ff */
[----:B------:R-:W-:Y:S01]  /*5200*/  @P2 STG.E.U16 desc[UR44][R6.64+0x10], R46 ;  /* 0x0000102e06002986 */ /* 0x000fe2000c10152c */
[----:B------:R-:W-:Y:S01]  /*5210*/  F2FP.BF16.F32.PACK_AB R49, RZ, R49 ;  /* 0x00000031ff31723e */ /* 0x000fe200000010ff */
[----:B------:R-:W-:Y:S01]  /*5220*/  FMUL R24, R24, R56 ;  /* 0x0000003818187220 */ /* 0x000fe20000400000 */
[----:B------:R-:W-:Y:S01]  /*5230*/  ISETP.GT.AND P2, PT, R3, 0x10, P1 ;  /* 0x000000100300780c */ /* 0x000fe20000f44270 */
[----:B------:R-:W-:Y:S01]  /*5240*/  @P0 STG.E.U16 desc[UR44][R6.64+0x12], R47 ;  /* 0x0000122f06000986 */ /* 0x000fe2000c10152c */
[----:B------:R-:W-:Y:S01]  /*5250*/  F2FP.BF16.F32.PACK_AB R50, RZ, R50 ;  /* 0x00000032ff32723e */ /* 0x000fe200000010ff */
[----:B------:R-:W-:Y:S01]  /*5260*/  IMAD R9, R13, 0xf0, RZ ;  /* 0x000000f00d097824 */ /* 0x000fe200078e02ff */
[----:B------:R-:W-:Y:S01]  /*5270*/  F2FP.BF16.F32.PACK_AB R51, RZ, R51 ;  /* 0x00000033ff33723e */ /* 0x000fe200000010ff */
[----:B------:R-:W-:Y:S01]  /*5280*/  @P4 STG.E.U16 desc[UR44][R4.64+0x20], R48 ;  /* 0x0000203004004986 */ /* 0x000fe2000c10152c */
[C---:B------:R-:W-:Y:S01]  /*5290*/  ISETP.GT.AND P4, PT, R3.reuse, 0x11, P1 ;  /* 0x000000110300780c */ /* 0x040fe20000f84270 */
[----:B------:R-:W-:Y:S01]  /*52a0*/  IMAD.WIDE.U32 R10, R12, 0xf0, R6 ;  /* 0x000000f00c0a7825 */ /* 0x000fe200078e0006 */
[----:B------:R-:W-:Y:S01]  /*52b0*/  F2FP.BF16.F32.PACK_AB R53, RZ, R53 ;  /* 0x00000035ff35723e */ /* 0x000fe200000010ff */
[----:B------:R-:W-:Y:S01]  /*52c0*/  @P5 STG.E.U16 desc[UR44][R4.64+0x22], R49 ;  /* 0x0000223104005986 */ /* 0x000fe2000c10152c */
[----:B------:R-:W-:Y:S01]  /*52d0*/  ISETP.GT.AND P5, PT, R3, 0x18, P3 ;  /* 0x000000180300780c */ /* 0x000fe20001fa4270 */
[-C--:B------:R-:W-:Y:S01]  /*52e0*/  FMUL R25, R25, R56.reuse ;  /* 0x0000003819197220 */ /* 0x080fe20000400000 */
[----:B------:R-:W-:Y:S01]  /*52f0*/  ISETP.GT.AND P3, PT, R3, 0x19, P3 ;  /* 0x000000190300780c */ /* 0x000fe20001f64270 */
[----:B------:R-:W-:Y:S01]  /*5300*/  @P2 STG.E.U16 desc[UR44][R6.64+0x20], R50 ;  /* 0x0000203206002986 */ /* 0x000fe2000c10152c */
[----:B------:R-:W-:Y:S01]  /*5310*/  ISETP.GT.AND P2, PT, R69, 0x80, PT ;  /* 0x000000804500780c */ /* 0x000fe20003f44270 */
[----:B------:R-:W-:Y:S01]  /*5320*/  FMUL R26, R26, R56 ;  /* 0x000000381a1a7220 */ /* 0x000fe20000400000 */
[----:B------:R-:W-:Y:S01]  /*5330*/  F2FP.BF16.F32.PACK_AB R52, RZ, R52 ;  /* 0x00000034ff34723e */ /* 0x000fe200000010ff */
[----:B------:R-:W-:Y:S01]  /*5340*/  FMUL R27, R27, R56 ;  /* 0x000000381b1b7220 */ /* 0x000fe20000400000 */
[----:B------:R-:W-:Y:S01]  /*5350*/  F2FP.BF16.F32.PACK_AB R54, RZ, R54 ;  /* 0x00000036ff36723e */ /* 0x000fe200000010ff */
[----:B------:R-:W-:Y:S01]  /*5360*/  @P4 STG.E.U16 desc[UR44][R6.64+0x22], R51 ;  /* 0x0000223306004986 */ /* 0x000fe2000c10152c */
[C---:B------:R-:W-:Y:S01]  /*5370*/  ISETP.GT.AND P4, PT, R3.reuse, 0x18, P1 ;  /* 0x000000180300780c */ /* 0x040fe20000f84270 */
[-C--:B------:R-:W-:Y:S01]  /*5380*/  FMUL R28, R28, R56.reuse ;  /* 0x000000381c1c7220 */ /* 0x080fe20000400000 */
[C---:B------:R-:W-:Y:S01]  /*5390*/  ISETP.GT.AND P1, PT, R3.reuse, 0x19, P1 ;  /* 0x000000190300780c */ /* 0x040fe20000f24270 */
[----:B------:R-:W-:Y:S01]  /*53a0*/  @P5 STG.E.U16 desc[UR44][R4.64+0x30], R52 ;  /* 0x0000303404005986 */ /* 0x000fe2000c10152c */
[----:B------:R-:W-:Y:S01]  /*53b0*/  ISETP.GT.AND P5, PT, R3, 0x1, P2 ;  /* 0x000000010300780c */ /* 0x000fe200017a4270 */
[-C--:B------:R-:W-:Y:S01]  /*53c0*/  FMUL R29, R29, R56.reuse ;  /* 0x000000381d1d7220 */ /* 0x080fe20000400000 */
[----:B------:R-:W-:Y:S01]  /*53d0*/  F2FP.BF16.F32.PACK_AB R55, RZ, R55 ;  /* 0x00000037ff37723e */ /* 0x000fe200000010ff */
[----:B------:R0:W-:Y:S01]  /*53e0*/  @P3 STG.E.U16 desc[UR44][R4.64+0x32], R53 ;  /* 0x0000323504003986 */ /* 0x0001e2000c10152c */
[----:B------:R-:W-:Y:S01]  /*53f0*/  ISETP.GT.AND P3, PT, R3, RZ, P2 ;  /* 0x000000ff0300720c */ /* 0x000fe20001764270 */
[----:B------:R-:W-:Y:S01]  /*5400*/  FMUL R30, R30, R56 ;  /* 0x000000381e1e7220 */ /* 0x000fe20000400000 */
[----:B------:R-:W-:Y:S01]  /*5410*/  F2FP.BF16.F32.PACK_AB R24, RZ, R24 ;  /* 0x00000018ff18723e */ /* 0x000fe200000010ff */
[-C--:B------:R-:W-:Y:S01]  /*5420*/  FMUL R31, R31, R56.reuse ;  /* 0x000000381f1f7220 */ /* 0x080fe20000400000 */
[----:B------:R-:W-:Y:S01]  /*5430*/  ISETP.GT.AND P0, PT, R69, 0x88, PT ;  /* 0x000000884500780c */ /* 0x000fe20003f04270 */
[----:B------:R-:W-:Y:S01]  /*5440*/  @P4 STG.E.U16 desc[UR44][R6.64+0x30], R54 ;  /* 0x0000303606004986 */ /* 0x000fe2000c10152c */
[----:B------:R-:W-:Y:S01]  /*5450*/  F2FP.BF16.F32.PACK_AB R25, RZ, R25 ;  /* 0x00000019ff19723e */ /* 0x000fe200000010ff */
[----:B------:R-:W-:Y:S01]  /*5460*/  FMUL R32, R32, R56 ;  /* 0x0000003820207220 */ /* 0x000fe20000400000 */
[C---:B------:R-:W-:Y:S01]  /*5470*/  ISETP.GT.AND P4, PT, R3.reuse, 0x8, P2 ;  /* 0x000000080300780c */ /* 0x040fe20001784270 */
[----:B------:R1:W-:Y:S01]  /*5480*/  @P1 STG.E.U16 desc[UR44][R6.64+0x32], R55 ;  /* 0x0000323706001986 */ /* 0x0003e2000c10152c */
[----:B------:R-:W-:Y:S01]  /*5490*/  ISETP.GT.AND P1, PT, R3, RZ, P0 ;  /* 0x000000ff0300720c */ /* 0x000fe20000724270 */
[----:B0-----:R-:W-:Y:S01]  /*54a0*/  IMAD.IADD R5, R11, 0x1, R9 ;  /* 0x000000010b057824 */ /* 0x001fe200078e0209 */
[----:B------:R-:W-:Y:S01]  /*54b0*/  F2FP.BF16.F32.PACK_AB R26, RZ, R26 ;  /* 0x0000001aff1a723e */ /* 0x000fe200000010ff */
[--C-:B------:R-:W-:Y:S01]  /*54c0*/  @P3 IMAD.MOV.U32 R4, RZ, RZ, R10.reuse ;  /* 0x000000ffff043224 */ /* 0x100fe200078e000a */
[----:B------:R-:W-:Y:S01]  /*54d0*/  F2FP.BF16.F32.PACK_AB R27, RZ, R27 ;  /* 0x0000001bff1b723e */ /* 0x000fe200000010ff */
[----:B------:R-:W-:Y:S01]  /*54e0*/  FMUL R33, R33, R56 ;  /* 0x0000003821217220 */ /* 0x000fe20000400000 */
[----:B------:R-:W-:Y:S01]  /*54f0*/  F2FP.BF16.F32.PACK_AB R28, RZ, R28 ;  /* 0x0000001cff1c723e */ /* 0x000fe200000010ff */
[-C--:B------:R-:W-:Y:S01]  /*5500*/  FMUL R34, R34, R56.reuse ;  /* 0x0000003822227220 */ /* 0x080fe20000400000 */
[----:B------:R0:W-:Y:S01]  /*5510*/  @P3 STG.E.U16 desc[UR44][R4.64], R24 ;  /* 0x0000001804003986 */ /* 0x0001e2000c10152c */
[----:B------:R-:W-:Y:S01]  /*5520*/  ISETP.GT.AND P3, PT, R3, 0x1, P0 ;  /* 0x000000010300780c */ /* 0x000fe20000764270 */
[----:B------:R-:W-:Y:S01]  /*5530*/  FMUL R35, R35, R56 ;  /* 0x0000003823237220 */ /* 0x000fe20000400000 */
[----:B-1----:R-:W-:Y:S01]  /*5540*/  IMAD.IADD R7, R9, 0x1, R11 ;  /* 0x0000000109077824 */ /* 0x002fe200078e020b */
[----:B------:R-:W-:Y:S01]  /*5550*/  F2FP.BF16.F32.PACK_AB R29, RZ, R29 ;  /* 0x0000001dff1d723e */ /* 0x000fe200000010ff */
[--C-:B------:R-:W-:Y:S01]  /*5560*/  @P4 IMAD.MOV.U32 R6, RZ, RZ, R10.reuse ;  /* 0x000000ffff064224 */ /* 0x100fe200078e000a */
[----:B------:R-:W-:Y:S01]  /*5570*/  F2FP.BF16.F32.PACK_AB R30, RZ, R30 ;  /* 0x0000001eff1e723e */ /* 0x000fe200000010ff */
[-C--:B------:R-:W-:Y:S01]  /*5580*/  FMUL R36, R36, R56.reuse ;  /* 0x0000003824247220 */ /* 0x080fe20000400000 */
[----:B------:R-:W-:Y:S01]  /*5590*/  F2FP.BF16.F32.PACK_AB R31, RZ, R31 ;  /* 0x0000001fff1f723e */ /* 0x000fe200000010ff */
[----:B------:R-:W-:Y:S01]  /*55a0*/  FMUL R37, R37, R56 ;  /* 0x0000003825257220 */ /* 0x000fe20000400000 */
[----:B------:R-:W-:Y:S01]  /*55b0*/  F2FP.BF16.F32.PACK_AB R32, RZ, R32 ;  /* 0x00000020ff20723e */ /* 0x000fe200000010ff */
[-C--:B------:R-:W-:Y:S01]  /*55c0*/  FMUL R38, R38, R56.reuse ;  /* 0x0000003826267220 */ /* 0x080fe20000400000 */
[----:B0-----:R-:W-:Y:S01]  /*55d0*/  @P5 IMAD.MOV.U32 R4, RZ, RZ, R10 ;  /* 0x000000ffff045224 */ /* 0x001fe200078e000a */
[----:B------:R-:W-:Y:S01]  /*55e0*/  F2FP.BF16.F32.PACK_AB R33, RZ, R33 ;  /* 0x00000021ff21723e */ /* 0x000fe200000010ff */
[----:B------:R-:W-:Y:S01]  /*55f0*/  FMUL R39, R39, R56 ;  /* 0x0000003827277220 */ /* 0x000fe20000400000 */
[----:B------:R-:W-:-:S02]  /*5600*/  F2FP.BF16.F32.PACK_AB R34, RZ, R34 ;  /* 0x00000022ff22723e */ /* 0x000fc400000010ff */
[----:B------:R0:W-:Y:S01]  /*5610*/  @P5 STG.E.U16 desc[UR44][R4.64+0x2], R25 ;  /* 0x0000021904005986 */ /* 0x0001e2000c10152c */
[----:B------:R-:W-:Y:S02]  /*5620*/  F2FP.BF16.F32.PACK_AB R35, RZ, R35 ;  /* 0x00000023ff23723e */ /* 0x000fe400000010ff */
[----:B------:R-:W-:Y:S02]  /*5630*/  F2FP.BF16.F32.PACK_AB R36, RZ, R36 ;  /* 0x00000024ff24723e */ /* 0x000fe400000010ff */
[----:B------:R-:W-:Y:S02]  /*5640*/  F2FP.BF16.F32.PACK_AB R37, RZ, R37 ;  /* 0x00000025ff25723e */ /* 0x000fe400000010ff */
[----:B------:R-:W-:Y:S02]  /*5650*/  F2FP.BF16.F32.PACK_AB R38, RZ, R38 ;  /* 0x00000026ff26723e */ /* 0x000fe400000010ff */
[----:B------:R-:W-:Y:S02]  /*5660*/  F2FP.BF16.F32.PACK_AB R39, RZ, R39 ;  /* 0x00000027ff27723e */ /* 0x000fe400000010ff */
[----:B0-----:R-:W-:-:S05]  /*5670*/  IADD3 R4, P5, R19, R10, RZ ;  /* 0x0000000a13047210 */ /* 0x001fca0007fbe0ff */
[----:B------:R-:W-:Y:S01]  /*5680*/  IMAD.X R5, R15, 0x1, R5, P5 ;  /* 0x000000010f057824 */ /* 0x000fe200028e0605 */
[----:B------:R-:W-:-:S04]  /*5690*/  ISETP.GT.AND P5, PT, R3, 0x9, P0 ;  /* 0x000000090300780c */ /* 0x000fc800007a4270 */
[----:B------:R-:W-:Y:S01]  /*56a0*/  @P1 STG.E.U16 desc[UR44][R4.64], R26 ;  /* 0x0000001a04001986 */ /* 0x000fe2000c10152c */
[----:B------:R-:W-:-:S03]  /*56b0*/  ISETP.GT.AND P1, PT, R3, 0x9, P2 ;  /* 0x000000090300780c */ /* 0x000fc60001724270 */
[----:B------:R0:W-:Y:S01]  /*56c0*/  @P3 STG.E.U16 desc[UR44][R4.64+0x2], R27 ;  /* 0x0000021b04003986 */ /* 0x0001e2000c10152c */
[----:B------:R-:W-:-:S03]  /*56d0*/  ISETP.GT.AND P3, PT, R3, 0x8, P0 ;  /* 0x000000080300780c */ /* 0x000fc60000764270 */
[----:B------:R-:W-:Y:S01]  /*56e0*/  @P4 STG.E.U16 desc[UR44][R6.64+0x10], R28 ;  /* 0x0000101c06004986 */ /* 0x000fe2000c10152c */
[----:B------:R-:W-:-:S05]  /*56f0*/  IADD3 R8, P4, R19, R10, RZ ;  /* 0x0000000a13087210 */ /* 0x000fca0007f9e0ff */
[----:B------:R-:W-:Y:S01]  /*5700*/  IMAD.X R9, R7, 0x1, R15, P4 ;  /* 0x0000000107097824 */ /* 0x000fe200020e060f */
[----:B------:R-:W-:Y:S01]  /*5710*/  ISETP.GT.AND P4, PT, R3, 0x10, P2 ;  /* 0x000000100300780c */ /* 0x000fe20001784270 */
[----:B0-----:R-:W-:Y:S02]  /*5720*/  @P1 IMAD.MOV.U32 R4, RZ, RZ, R10 ;  /* 0x000000ffff041224 */ /* 0x001fe400078e000a */
[----:B------:R-:W-:-:S05]  /*5730*/  @P1 IMAD.MOV.U32 R5, RZ, RZ, R7 ;  /* 0x000000ffff051224 */ /* 0x000fca00078e0007 */
[----:B------:R0:W-:Y:S01]  /*5740*/  @P1 STG.E.U16 desc[UR44][R4.64+0x12], R29 ;  /* 0x0000121d04001986 */ /* 0x0001e2000c10152c */
[----:B------:R-:W-:-:S03]  /*5750*/  ISETP.GT.AND P1, PT, R3, 0x18, P2 ;  /* 0x000000180300780c */ /* 0x000fc60001724270 */
[----:B------:R-:W-:Y:S01]  /*5760*/  @P3 STG.E.U16 desc[UR44][R8.64+0x10], R30 ;  /* 0x0000101e08003986 */ /* 0x000fe2000c10152c */
[C---:B------:R-:W-:Y:S02]  /*5770*/  ISETP.GT.AND P3, PT, R3.reuse, 0x11, P2 ;  /* 0x000000110300780c */ /* 0x040fe40001764270 */
[----:B------:R-:W-:Y:S01]  /*5780*/  ISETP.GT.AND P2, PT, R3, 0x19, P2 ;  /* 0x000000190300780c */ /* 0x000fe20001744270 */
[----:B0-----:R-:W-:Y:S02]  /*5790*/  @P5 IMAD.MOV.U32 R4, RZ, RZ, R8 ;  /* 0x000000ffff045224 */ /* 0x001fe400078e0008 */
[----:B------:R-:W-:-:S04]  /*57a0*/  @P5 IMAD.MOV.U32 R5, RZ, RZ, R9 ;  /* 0x000000ffff055224 */ /* 0x000fc800078e0009 */
[----:B------:R-:W-:Y:S01]  /*57b0*/  @P1 IMAD.MOV.U32 R6, RZ, RZ, R10 ;  /* 0x000000ffff061224 */ /* 0x000fe200078e000a */
[----:B------:R0:W-:Y:S01]  /*57c0*/  @P5 STG.E.U16 desc[UR44][R4.64+0x12], R31 ;  /* 0x0000121f04005986 */ /* 0x0001e2000c10152c */
[----:B------:R-:W-:-:S04]  /*57d0*/  ISETP.GT.AND P5, PT, R3, 0x10, P0 ;  /* 0x000000100300780c */ /* 0x000fc800007a4270 */
[--C-:B------:R-:W-:Y:S02]  /*57e0*/  @P2 IMAD.MOV.U32 R11, RZ, RZ, R7.reuse ;  /* 0x000000ffff0b2224 */ /* 0x100fe400078e0007 */
[----:B0-----:R-:W-:Y:S02]  /*57f0*/  @P4 IMAD.MOV.U32 R4, RZ, RZ, R10 ;  /* 0x000000ffff044224 */ /* 0x001fe400078e000a */
[----:B------:R-:W-:-:S05]  /*5800*/  @P4 IMAD.MOV.U32 R5, RZ, RZ, R7 ;  /* 0x000000ffff054224 */ /* 0x000fca00078e0007 */
[----:B------:R0:W-:Y:S01]  /*5810*/  @P4 STG.E.U16 desc[UR44][R4.64+0x20], R32 ;  /* 0x0000202004004986 */ /* 0x0001e2000c10152c */
[----:B------:R-:W-:Y:S01]  /*5820*/  ISETP.GT.AND P4, PT, R3, 0x11, P0 ;  /* 0x000000110300780c */ /* 0x000fe20000784270 */
[----:B0-----:R-:W-:Y:S02]  /*5830*/  @P3 IMAD.MOV.U32 R4, RZ, RZ, R10 ;  /* 0x000000ffff043224 */ /* 0x001fe400078e000a */
[----:B------:R-:W-:-:S05]  /*5840*/  @P3 IMAD.MOV.U32 R5, RZ, RZ, R7 ;  /* 0x000000ffff053224 */ /* 0x000fca00078e0007 */
[----:B------:R0:W-:Y:S01]  /*5850*/  @P3 STG.E.U16 desc[UR44][R4.64+0x22], R33 ;  /* 0x0000222104003986 */ /* 0x0001e2000c10152c */
[C---:B------:R-:W-:Y:S02]  /*5860*/  ISETP.GT.AND P3, PT, R3.reuse, 0x18, P0 ;  /* 0x000000180300780c */ /* 0x040fe40000764270 */
[----:B------:R-:W-:Y:S01]  /*5870*/  ISETP.GT.AND P0, PT, R3, 0x19, P0 ;  /* 0x000000190300780c */ /* 0x000fe20000704270 */
[----:B0-----:R-:W-:Y:S02]  /*5880*/  @P5 IMAD.MOV.U32 R4, RZ, RZ, R8 ;  /* 0x000000ffff045224 */ /* 0x001fe400078e0008 */
[----:B------:R-:W-:-:S05]  /*5890*/  @P5 IMAD.MOV.U32 R5, RZ, RZ, R9 ;  /* 0x000000ffff055224 */ /* 0x000fca00078e0009 */
[----:B------:R0:W-:Y:S02]  /*58a0*/  @P5 STG.E.U16 desc[UR44][R4.64+0x20], R34 ;  /* 0x0000202204005986 */ /* 0x0001e4000c10152c */
[----:B0-----:R-:W-:Y:S01]  /*58b0*/  @P4 IMAD.MOV.U32 R4, RZ, RZ, R8 ;  /* 0x000000ffff044224 */ /* 0x001fe200078e0008 */
[----:B------:R-:W-:-:S05]  /*58c0*/  @P4 MOV R5, R9 ;  /* 0x0000000900054202 */ /* 0x000fca0000000f00 */
[----:B------:R0:W-:Y:S04]  /*58d0*/  @P4 STG.E.U16 desc[UR44][R4.64+0x22], R35 ;  /* 0x0000222304004986 */ /* 0x0001e8000c10152c */
[----:B------:R1:W-:Y:S04]  /*58e0*/  @P1 STG.E.U16 desc[UR44][R6.64+0x30], R36 ;  /* 0x0000302406001986 */ /* 0x0003e8000c10152c */
[----:B------:R1:W-:Y:S01]  /*58f0*/  @P2 STG.E.U16 desc[UR44][R10.64+0x32], R37 ;  /* 0x000032250a002986 */ /* 0x0003e2000c10152c */
[----:B0-----:R-:W-:Y:S02]  /*5900*/  @P3 IMAD.MOV.U32 R4, RZ, RZ, R8 ;  /* 0x000000ffff043224 */ /* 0x001fe400078e0008 */
[----:B------:R-:W-:-:S05]  /*5910*/  @P3 IMAD.MOV.U32 R5, RZ, RZ, R9 ;  /* 0x000000ffff053224 */ /* 0x000fca00078e0009 */
[----:B------:R1:W-:Y:S04]  /*5920*/  @P3 STG.E.U16 desc[UR44][R4.64+0x30], R38 ;  /* 0x0000302604003986 */ /* 0x0003e8000c10152c */
[----:B------:R1:W-:Y:S02]  /*5930*/  @P0 STG.E.U16 desc[UR44][R8.64+0x32], R39 ;  /* 0x0000322708000986 */ /* 0x0003e4000c10152c */
.L_x_90:
[----:B------:R-:W-:Y:S05]  /*5940*/  BSYNC B0 ;  /* 0x0000000000007941 */ /* 0x000fea0003800000 */
.L_x_28:
[----:B------:R-:W-:Y:S01]  /*5950*/  IADD3 R16, P0, R16, UR38, RZ ;  /* 0x0000002610107c10 */ /* 0x000fe2000ff1e0ff */
[----:B------:R-:W-:Y:S01]  /*5960*/  ULDC.64 UR4, c[0x0][0x650] ;  /* 0x0001940000047ab9 */ /* 0x000fe20000000a00 */
[----:B------:R-:W-:Y:S01]  /*5970*/  PRMT R3, RZ, 0x7610, R3 ;  /* 0x00007610ff037816 */ /* 0x000fe20000000003 */
[----:B------:R-:W-:Y:S01]  /*5980*/  IMAD.MOV.U32 R69, RZ, RZ, -0x1 ;  /* 0xffffffffff457424 */ /* 0x000fe200078e00ff */
[----:B------:R-:W-:Y:S01]  /*5990*/  IADD3.X R17, R17, UR37, RZ, P0, !PT ;  /* 0x0000002511117c10 */ /* 0x000fe200087fe4ff */
[----:B------:R-:W-:Y:S01]  /*59a0*/  IMAD.MOV.U32 R19, RZ, RZ, -0x1 ;  /* 0xffffffffff137424 */ /* 0x000fe200078e00ff */
[----:B------:R-:W-:-:S04]  /*59b0*/  ISETP.GE.U32.AND P0, PT, R16, UR4, PT ;  /* 0x0000000410007c0c */ /* 0x000fc8000bf06070 */
[----:B------:R-:W-:-:S13]  /*59c0*/  ISETP.GE.U32.AND.EX P0, PT, R17, UR5, PT, P0 ;  /* 0x0000000511007c0c */ /* 0x000fda000bf06100 */
[----:B------:R-:W-:Y:S05]  /*59d0*/  @P0 BRA `(.L_x_91) ;  /* 0x00000004004c0947 */ /* 0x000fea0003800000 */
[----:B-1----:R-:W1:Y:S01]  /*59e0*/  LDC.64 R10, c[0x0][0x628] ;  /* 0x00018a00ff0a7b82 */ /* 0x002e620000000a00 */
[----:B------:R-:W1:Y:S01]  /*59f0*/  S2R R12, SR_CTAID.X ;  /* 0x00000000000c7919 */ /* 0x000e620000002500 */
[----:B------:R-:W-:Y:S02]  /*5a00*/  IMAD.MOV.U32 R8, RZ, RZ, R16 ;  /* 0x000000ffff087224 */ /* 0x000fe400078e0010 */
[----:B0-----:R-:W-:Y:S01]  /*5a10*/  IMAD.MOV.U32 R9, RZ, RZ, R17 ;  /* 0x000000ffff097224 */ /* 0x001fe200078e0011 */
[----:B------:R-:W0:Y:S03]  /*5a20*/  S2R R20, SR_CTAID.Y ;  /* 0x0000000000147919 */ /* 0x000e260000002600 */
[----:B------:R-:W0:Y:S08]  /*5a30*/  LDC R0, c[0x0][0x630] ;  /* 0x00018c00ff007b82 */ /* 0x000e300000000800 */
[----:B--2---:R-:W2:Y:S01]  /*5a40*/  LDC.64 R14, c[0x0][0x620] ;  /* 0x00018800ff0e7b82 */ /* 0x004ea20000000a00 */
[----:B-1----:R-:W-:-:S04]  /*5a50*/  ISETP.NE.U32.AND P0, PT, R10, RZ, PT ;  /* 0x000000ff0a00720c */ /* 0x002fc80003f05070 */
[----:B------:R-:W-:-:S13]  /*5a60*/  ISETP.NE.AND.EX P0, PT, R11, RZ, PT, P0 ;  /* 0x000000ff0b00720c */ /* 0x000fda0003f05300 */
[----:B0-2---:R-:W-:Y:S05]  /*5a70*/  @!P0 BRA `(.L_x_92) ;  /* 0x0000000000288947 */ /* 0x005fea0003800000 */
        /* <DEDUP_REMOVED lines=10> */
.L_x_92:
[-CC-:B------:R-:W-:Y:S01]  /*5b20*/  SHF.R.U64 R19, R8, R0.reuse, R9.reuse ;  /* 0x0000000008137219 */ /* 0x180fe20000001209 */
[----:B------:R-:W0:Y:S01]  /*5b30*/  LDC.64 R26, c[0x0][0x640] ;  /* 0x00019000ff1a7b82 */ /* 0x000e220000000a00 */
[----:B------:R-:W-:Y:S01]  /*5b40*/  SHF.R.U32.HI R0, RZ, R0, R9 ;  /* 0x00000000ff007219 */ /* 0x000fe20000011609 */
[----:B------:R-:W-:Y:S01]  /*5b50*/  ULDC UR4, c[0x0][0x150] ;  /* 0x0000540000047ab9 */ /* 0x000fe20000000800 */
[----:B------:R-:W-:Y:S02]  /*5b60*/  IADD3 R3, P0, RZ, -R19, RZ ;  /* 0x80000013ff037210 */ /* 0x000fe40007f1e0ff */
[----:B------:R-:W-:-:S03]  /*5b70*/  I2FP.F32.U32 R7, R12 ;  /* 0x0000000c00077245 */ /* 0x000fc60000201000 */
[----:B------:R-:W1:Y:S01]  /*5b80*/  LDC R6, c[0x0][0x618] ;  /* 0x00018600ff067b82 */ /* 0x000e620000000800 */
[----:B------:R-:W-:Y:S02]  /*5b90*/  IMAD.X R5, RZ, RZ, ~R0, P0 ;  /* 0x000000ffff057224 */ /* 0x000fe400000e0e00 */
[----:B------:R-:W-:Y:S01]  /*5ba0*/  FMUL R7, R7, UR4 ;  /* 0x0000000407077c20 */ /* 0x000fe20008400000 */
[----:B------:R-:W-:Y:S01]  /*5bb0*/  ULDC UR4, c[0x0][0x154] ;  /* 0x0000550000047ab9 */ /* 0x000fe20000000800 */
[-C--:B------:R-:W-:Y:S02]  /*5bc0*/  IMAD R0, R5, R14.reuse, RZ ;  /* 0x0000000e05007224 */ /* 0x080fe400078e02ff */
[C---:B------:R-:W-:Y:S01]  /*5bd0*/  IMAD.WIDE.U32 R4, R3.reuse, R14, R16 ;  /* 0x0000000e03047225 */ /* 0x040fe200078e0010 */
[----:B------:R-:W2:Y:S01]  /*5be0*/  LDC R11, c[0x0][0x608] ;  /* 0x00018200ff0b7b82 */ /* 0x000ea20000000800 */
[----:B------:R-:W3:Y:S02]  /*5bf0*/  F2I.U32.TRUNC.NTZ R7, R7 ;  /* 0x0000000700077305 */ /* 0x000ee4000020f000 */
[----:B------:R-:W-:-:S04]  /*5c00*/  IMAD R3, R3, R15, R0 ;  /* 0x0000000f03037224 */ /* 0x000fc800078e0200 */
[----:B------:R-:W-:Y:S01]  /*5c10*/  IMAD.IADD R3, R5, 0x1, R3 ;  /* 0x0000000105037824 */ /* 0x000fe200078e0203 */
[----:B------:R-:W4:Y:S01]  /*5c20*/  LDC R8, c[0x0][0x658] ;  /* 0x00019600ff087b82 */ /* 0x000f220000000800 */
[----:B------:R-:W-:Y:S02]  /*5c30*/  I2FP.F32.U32 R5, R20 ;  /* 0x0000001400057245 */ /* 0x000fe40000201000 */
[----:B0-----:R-:W-:-:S04]  /*5c40*/  ISETP.NE.U32.AND P0, PT, R26, RZ, PT ;  /* 0x000000ff1a00720c */ /* 0x001fc80003f05070 */
[----:B------:R-:W-:Y:S01]  /*5c50*/  ISETP.NE.AND.EX P0, PT, R27, RZ, PT, P0 ;  /* 0x000000ff1b00720c */ /* 0x000fe20003f05300 */
[----:B------:R-:W0:Y:S01]  /*5c60*/  LDC R9, c[0x0][0x144] ;  /* 0x00005100ff097b82 */ /* 0x000e220000000800 */
[-C--:B-1----:R-:W-:Y:S01]  /*5c70*/  SHF.R.U32.HI R0, RZ, R6.reuse, R3 ;  /* 0x00000006ff007219 */ /* 0x082fe20000011603 */
[----:B---3--:R-:W-:Y:S01]  /*5c80*/  IMAD.MOV R7, RZ, RZ, -R7 ;  /* 0x000000ffff077224 */ /* 0x008fe200078e0a07 */
[----:B------:R-:W-:Y:S01]  /*5c90*/  SHF.R.U64 R13, R4, R6, R3 ;  /* 0x00000006040d7219 */ /* 0x000fe20000001203 */
[----:B------:R-:W-:-:S04]  /*5ca0*/  FMUL R6, R5, UR4 ;  /* 0x0000000405067c20 */ /* 0x000fc80008400000 */
[----:B------:R-:W1:Y:S01]  /*5cb0*/  LDC R21, c[0x0][0x148] ;  /* 0x00005200ff157b82 */ /* 0x000e620000000800 */
[-CC-:B--2---:R-:W-:Y:S02]  /*5cc0*/  SHF.R.U64 R10, R13, R11.reuse, R0.reuse ;  /* 0x0000000b0d0a7219 */ /* 0x184fe40000001200 */
[----:B------:R-:W-:Y:S02]  /*5cd0*/  SHF.R.U32.HI R3, RZ, R11, R0 ;  /* 0x0000000bff037219 */ /* 0x000fe40000011600 */
[----:B------:R2:W3:Y:S03]  /*5ce0*/  F2I.U32.TRUNC.NTZ R0, R6 ;  /* 0x0000000600007305 */ /* 0x0004e6000020f000 */
[----:B------:R-:W1:Y:S01]  /*5cf0*/  LDC R14, c[0x0][0x648] ;  /* 0x00019200ff0e7b82 */ /* 0x000e620000000800 */
[-CC-:B----4-:R-:W-:Y:S02]  /*5d00*/  SHF.R.U64 R15, R10, R8.reuse, R3.reuse ;  /* 0x000000080a0f7219 */ /* 0x190fe40000001203 */
[----:B------:R-:W-:-:S03]  /*5d10*/  SHF.R.U32.HI R5, RZ, R8, R3 ;  /* 0x00000008ff057219 */ /* 0x000fc60000011603 */
[----:B------:R-:W-:Y:S02]  /*5d20*/  IMAD.MOV.U32 R4, RZ, RZ, R15 ;  /* 0x000000ffff047224 */ /* 0x000fe400078e000f */
[----:B------:R-:W4:Y:S01]  /*5d30*/  LDC R24, c[0x0][0x638] ;  /* 0x00018e00ff187b82 */ /* 0x000f220000000800 */
[----:B0-----:R-:W-:-:S07]  /*5d40*/  IMAD R25, R9, R7, R12 ;  /* 0x0000000709197224 */ /* 0x001fce00078e020c */
[----:B------:R-:W0:Y:S08]  /*5d50*/  LDC R28, c[0x0][0x610] ;  /* 0x00018400ff1c7b82 */ /* 0x000e300000000800 */
[----:B------:R-:W0:Y:S01]  /*5d60*/  LDC R29, c[0x0][0x600] ;  /* 0x00018000ff1d7b82 */ /* 0x000e220000000800 */
[----:B--23--:R-:W-:Y:S05]  /*5d70*/  @!P0 BRA `(.L_x_93) ;  /* 0x0000000000288947 */ /* 0x00cfea0003800000 */
[----:B------:R-:W2:Y:S02]  /*5d80*/  LDC R4, c[0x0][0x64c] ;  /* 0x00019300ff047b82 */ /* 0x000ea40000000800 */
[----:B--2---:R-:W-:-:S05]  /*5d90*/  IADD3 R3, P0, R15, R4, RZ ;  /* 0x000000040f037210 */ /* 0x004fca0007f1e0ff */
        /* <DEDUP_REMOVED lines=8> */
.L_x_93:
[----:B------:R-:W-:Y:S02]  /*5e20*/  ISETP.NE.AND P0, PT, R2, 0x1, PT ;  /* 0x000000010200780c */ /* 0x000fe40003f05270 */
[----:B-1----:R-:W-:Y:S01]  /*5e30*/  SHF.R.U64 R3, R4, R14, R5 ;  /* 0x0000000e04037219 */ /* 0x002fe20000001205 */
[----:B------:R-:W-:Y:S01]  /*5e40*/  IMAD.MOV R5, RZ, RZ, -R0 ;  /* 0x000000ffff057224 */ /* 0x000fe200078e0a00 */
[----:B------:R-:W-:Y:S02]  /*5e50*/  LOP3.LUT R0, R10, R65, RZ, 0xc0, !PT ;  /* 0x000000410a007212 */ /* 0x000fe400078ec0ff */
[----:B------:R-:W-:Y:S01]  /*5e60*/  LOP3.LUT R6, R13, R64, RZ, 0xc0, !PT ;  /* 0x000000400d067212 */ /* 0x000fe200078ec0ff */
[----:B------:R-:W-:Y:S02]  /*5e70*/  IMAD.MOV R4, RZ, RZ, -R3 ;  /* 0x000000ffff047224 */ /* 0x000fe400078e0a03 */
[----:B------:R-:W-:Y:S02]  /*5e80*/  IMAD R0, R59, R3, R0 ;  /* 0x000000033b007224 */ /* 0x000fe400078e0200 */
[----:B----4-:R-:W-:-:S02]  /*5e90*/  IMAD R3, R4, R24, R15 ;  /* 0x0000001804037224 */ /* 0x010fc400078e020f */
[----:B------:R-:W-:Y:S02]  /*5ea0*/  @P0 IMAD R25, R21, R5, R20 ;  /* 0x0000000515190224 */ /* 0x000fe400078e0214 */
[----:B0-----:R-:W-:Y:S02]  /*5eb0*/  IMAD R5, R3, R29, R6 ;  /* 0x0000001d03057224 */ /* 0x001fe400078e0206 */
[----:B------:R-:W-:Y:S02]  /*5ec0*/  IMAD R0, R0, R28, R25 ;  /* 0x0000001c00007224 */ /* 0x000fe400078e0219 */
[----:B------:R-:W-:-:S03]  /*5ed0*/  IMAD.MOV.U32 R4, RZ, RZ, 0x1 ;  /* 0x00000001ff047424 */ /* 0x000fc600078e00ff */
[----:B------:R-:W-:Y:S02]  /*5ee0*/  SEL R69, R5, R0, !P0 ;  /* 0x0000000005457207 */ /* 0x000fe40004000000 */
[----:B------:R-:W-:Y:S02]  /*5ef0*/  PRMT R3, R4, 0x7610, R3 ;  /* 0x0000761004037816 */ /* 0x000fe40000000003 */
[----:B------:R-:W-:-:S07]  /*5f00*/  SEL R0, R0, R5, !P0 ;  /* 0x0000000500007207 */ /* 0x000fce0004000000 */
.L_x_91:
[----:B------:R-:W-:Y:S01]  /*5f10*/  UIADD3 UR40, UR41, UR40, URZ ;  /* 0x0000002829287290 */ /* 0x000fe2000fffe03f */
[----:B------:R-:W-:Y:S01]  /*5f20*/  LOP3.LUT P0, RZ, R3, 0xff, RZ, 0xc0, !PT ;  /* 0x000000ff03ff7812 */ /* 0x000fe2000780c0ff */
[----:B------:R-:W-:Y:S02]  /*5f30*/  IMAD.MOV.U32 R71, RZ, RZ, R0 ;  /* 0x000000ffff477224 */ /* 0x000fe400078e0000 */
[----:B------:R-:W-:Y:S02]  /*5f40*/  USHF.R.U32.HI UR4, URZ, 0x1, UR40 ;  /* 0x000000013f047899 */ /* 0x000fe40008011628 */
[----:B------:R-:W-:Y:S02]  /*5f50*/  UISETP.GT.U32.AND UP1, UPT, UR40, 0x1, UPT ;  /* 0x000000012800788c */ /* 0x000fe4000bf24070 */
[----:B------:R-:W-:Y:S02]  /*5f60*/  ULOP3.LUT UR4, UR4, 0x1, URZ, 0xc0, !UPT ;  /* 0x0000000104047892 */ /* 0x000fe4000f8ec03f */
[----:B------:R-:W-:-:S02]  /*5f70*/  UISETP.LT.U32.AND UP1, UPT, UR41, 0x2, UP1 ;  /* 0x000000022900788c */ /* 0x000fc40008f21070 */
[----:B------:R-:W-:Y:S02]  /*5f80*/  UISETP.NE.U32.AND UP0, UPT, UR4, 0x1, UPT ;  /* 0x000000010400788c */ /* 0x000fe4000bf05070 */
[----:B------:R-:W-:Y:S02]  /*5f90*/  USEL UR5, URZ, 0x1, !UP1 ;  /* 0x000000013f057887 */ /* 0x000fe4000c800000 */
[----:B------:R-:W-:Y:S02]  /*5fa0*/  UISETP.GT.U32.AND UP0, UPT, UR41, 0x1, !UP0 ;  /* 0x000000012900788c */ /* 0x000fe4000c704070 */
[----:B------:R-:W-:Y:S02]  /*5fb0*/  ULOP3.LUT UR40, UR40, 0x1, URZ, 0xc0, !UPT ;  /* 0x0000000128287892 */ /* 0x000fe4000f8ec03f */
[----:B------:R-:W-:-:S04]  /*5fc0*/  USEL UR4, URZ, 0x1, !UP0 ;  /* 0x000000013f047887 */ /* 0x000fc8000c000000 */
[----:B------:R-:W-:Y:S01]  /*5fd0*/  ULOP3.LUT UR36, UR4, UR36, UR5, 0x96, !UPT ;  /* 0x0000002404247292 */ /* 0x000fe2000f8e9605 */
[----:B------:R-:W-:Y:S11]  /*5fe0*/  @P0 BRA `(.L_x_94) ;  /* 0xffffffb000780947 */ /* 0x000ff6000383ffff */
[----:B------:R-:W-:Y:S05]  /*5ff0*/  EXIT ;  /* 0x000000000000794d */ /* 0x000fea0003800000 */
.L_x_3:
[----:B------:R-:W-:Y:S01]  /*6000*/  ULDC.64 UR4, c[0x0][0x650] ;  /* 0x0001940000047ab9 */ /* 0x000fe20000000a00 */
[----:B------:R-:W-:Y:S01]  /*6010*/  PRMT R9, RZ, 0x7610, R9 ;  /* 0x00007610ff097816 */ /* 0x000fe20000000009 */
[----:B------:R-:W-:Y:S01]  /*6020*/  IMAD.MOV.U32 R13, RZ, RZ, -0x1 ;  /* 0xffffffffff0d7424 */ /* 0x000fe200078e00ff */
[----:B------:R-:W-:Y:S01]  /*6030*/  ISETP.GE.U32.AND P0, PT, R16, UR4, PT ;  /* 0x0000000410007c0c */ /* 0x000fe2000bf06070 */
[----:B------:R-:W-:Y:S01]  /*6040*/  IMAD.MOV.U32 R8, RZ, RZ, -0x1 ;  /* 0xffffffffff087424 */ /* 0x000fe200078e00ff */
[----:B------:R-:W-:Y:S02]  /*6050*/  MOV R20, 0xffffffff ;  /* 0xffffffff00147802 */ /* 0x000fe40000000f00 */
        /* <DEDUP_REMOVED lines=20> */
.L_x_96:
[--C-:B------:R-:W-:Y:S01]  /*61a0*/  SHF.R.U64 R14, R12, R20, R13.reuse ;  /* 0x000000140c0e7219 */ /* 0x100fe2000000120d */
[----:B------:R-:W0:Y:S01]  /*61b0*/  LDC R24, c[0x0][0x618] ;  /* 0x00018600ff187b82 */ /* 0x000e220000000800 */
[----:B------:R-:W-:Y:S01]  /*61c0*/  I2FP.F32.U32 R8, R6 ;  /* 0x0000000600087245 */ /* 0x000fe20000201000 */
[----:B------:R-:W-:Y:S01]  /*61d0*/  ULDC UR4, c[0x0][0x150] ;  /* 0x0000540000047ab9 */ /* 0x000fe20000000800 */
[----:B------:R-:W-:Y:S02]  /*61e0*/  SHF.R.U32.HI R7, RZ, R20, R13 ;  /* 0x00000014ff077219 */ /* 0x000fe4000001160d */
[----:B------:R-:W-:Y:S01]  /*61f0*/  IADD3 R11, P0, RZ, -R14, RZ ;  /* 0x8000000eff0b7210 */ /* 0x000fe20007f1e0ff */
[----:B------:R-:W-:Y:S01]  /*6200*/  FMUL R13, R8, UR4 ;  /* 0x00000004080d7c20 */ /* 0x000fe20008400000 */
[----:B------:R-:W-:Y:S01]  /*6210*/  ULDC UR4, c[0x0][0x154] ;  /* 0x0000550000047ab9 */ /* 0x000fe20000000800 */
[----:B------:R-:W1:Y:S02]  /*6220*/  LDC.64 R26, c[0x0][0x640] ;  /* 0x00019000ff1a7b82 */ /* 0x000e640000000a00 */
[----:B------:R-:W-:-:S02]  /*6230*/  IMAD.X R7, RZ, RZ, ~R7, P0 ;  /* 0x000000ffff077224 */ /* 0x000fc400000e0e07 */
[----:B------:R-:W2:Y:S01]  /*6240*/  F2I.U32.TRUNC.NTZ R13, R13 ;  /* 0x0000000d000d7305 */ /* 0x000ea2000020f000 */
[----:B------:R-:W-:-:S03]  /*6250*/  IMAD.WIDE.U32 R8, R11, R22, R16 ;  /* 0x000000160b087225 */ /* 0x000fc600078e0010 */
[----:B------:R-:W3:Y:S01]  /*6260*/  LDC R15, c[0x0][0x144] ;  /* 0x00005100ff0f7b82 */ /* 0x000ee20000000800 */
[----:B------:R-:W-:-:S04]  /*6270*/  IMAD R10, R7, R22, RZ ;  /* 0x00000016070a7224 */ /* 0x000fc800078e02ff */
[----:B------:R-:W-:Y:S02]  /*6280*/  IMAD R7, R11, R23, R10 ;  /* 0x000000170b077224 */ /* 0x000fe400078e020a */
[----:B------:R-:W-:Y:S01]  /*6290*/  IMAD.MOV.U32 R10, RZ, RZ, -0x1 ;  /* 0xffffffffff0a7424 */ /* 0x000fe200078e00ff */
[----:B------:R-:W4:Y:S01]  /*62a0*/  LDC R20, c[0x0][0x608] ;  /* 0x00018200ff147b82 */ /* 0x000f220000000800 */
[----:B------:R-:W-:Y:S01]  /*62b0*/  IMAD.IADD R7, R9, 0x1, R7 ;  /* 0x0000000109077824 */ /* 0x000fe200078e0207 */
[----:B------:R-:W-:-:S04]  /*62c0*/  I2FP.F32.U32 R9, R3 ;  /* 0x0000000300097245 */ /* 0x000fc80000201000 */
[-C--:B0-----:R-:W-:Y:S01]  /*62d0*/  SHF.R.U64 R12, R8, R24.reuse, R7 ;  /* 0x00000018080c7219 */ /* 0x081fe20000001207 */
[----:B--2---:R-:W-:Y:S01]  /*62e0*/  IMAD.MOV R8, RZ, RZ, -R13 ;  /* 0x000000ffff087224 */ /* 0x004fe200078e0a0d */
[----:B------:R-:W0:Y:S01]  /*62f0*/  LDC R11, c[0x0][0x658] ;  /* 0x00019600ff0b7b82 */ /* 0x000e220000000800 */
[----:B-1----:R-:W-:Y:S01]  /*6300*/  ISETP.NE.U32.AND P0, PT, R26, RZ, PT ;  /* 0x000000ff1a00720c */ /* 0x002fe20003f05070 */
[----:B------:R-:W-:Y:S01]  /*6310*/  FMUL R9, R9, UR4 ;  /* 0x0000000409097c20 */ /* 0x000fe20008400000 */
[----:B------:R-:W-:Y:S02]  /*6320*/  SHF.R.U32.HI R7, RZ, R24, R7 ;  /* 0x00000018ff077219 */ /* 0x000fe40000011607 */
[----:B------:R-:W-:-:S03]  /*6330*/  ISETP.NE.AND.EX P0, PT, R27, RZ, PT, P0 ;  /* 0x000000ff1b00720c */ /* 0x000fc60003f05300 */
[----:B------:R-:W1:Y:S01]  /*6340*/  LDC R22, c[0x0][0x148] ;  /* 0x00005200ff167b82 */ /* 0x000e620000000800 */
[----:B---3--:R-:W-:Y:S02]  /*6350*/  IMAD R23, R15, R8, R6 ;  /* 0x000000080f177224 */ /* 0x008fe400078e0206 */
[----:B------:R-:W-:-:S05]  /*6360*/  IMAD.MOV.U32 R8, RZ, RZ, 0x1 ;  /* 0x00000001ff087424 */ /* 0x000fca00078e00ff */
[----:B------:R-:W2:Y:S01]  /*6370*/  LDC R21, c[0x0][0x600] ;  /* 0x00018000ff157b82 */ /* 0x000ea20000000800 */
[-CC-:B----4-:R-:W-:Y:S02]  /*6380*/  SHF.R.U64 R15, R12, R20.reuse, R7.reuse ;  /* 0x000000140c0f7219 */ /* 0x190fe40000001207 */
[----:B------:R-:W-:Y:S02]  /*6390*/  SHF.R.U32.HI R6, RZ, R20, R7 ;  /* 0x00000014ff067219 */ /* 0x000fe40000011607 */
[----:B------:R3:W4:Y:S03]  /*63a0*/  F2I.U32.TRUNC.NTZ R20, R9 ;  /* 0x0000000900147305 */ /* 0x000726000020f000 */
[----:B------:R-:W1:Y:S01]  /*63b0*/  LDC R25, c[0x0][0x648] ;  /* 0x00019200ff197b82 */ /* 0x000e620000000800 */
[-C--:B0-----:R-:W-:Y:S02]  /*63c0*/  SHF.R.U64 R19, R15, R11.reuse, R6 ;  /* 0x0000000b0f137219 */ /* 0x081fe40000001206 */
[----:B------:R-:W-:-:S02]  /*63d0*/  SHF.L.U32 R10, R10, R11, RZ ;  /* 0x0000000b0a0a7219 */ /* 0x000fc400000006ff */
[-C--:B------:R-:W-:Y:S01]  /*63e0*/  SHF.R.U32.HI R7, RZ, R11.reuse, R6 ;  /* 0x0000000bff077219 */ /* 0x080fe20000011606 */
[----:B------:R-:W-:Y:S01]  /*63f0*/  IMAD.MOV.U32 R6, RZ, RZ, R19 ;  /* 0x000000ffff067224 */ /* 0x000fe200078e0013 */
[----:B------:R-:W-:Y:S01]  /*6400*/  SHF.L.U32 R24, R8, R11, RZ ;  /* 0x0000000b08187219 */ /* 0x000fe200000006ff */
[----:B------:R-:W0:Y:S01]  /*6410*/  LDC R28, c[0x0][0x638] ;  /* 0x00018e00ff1c7b82 */ /* 0x000e220000000800 */
[----:B------:R-:W-:-:S07]  /*6420*/  LOP3.LUT R30, RZ, R10, RZ, 0x33, !PT ;  /* 0x0000000aff1e7212 */ /* 0x000fce00078e33ff */
[----:B------:R-:W0:Y:S01]  /*6430*/  LDC R29, c[0x0][0x610] ;  /* 0x00018400ff1d7b82 */ /* 0x000e220000000800 */
[----:B---34-:R-:W-:Y:S05]  /*6440*/  @!P0 BRA `(.L_x_97) ;  /* 0x0000000000288947 */ /* 0x018fea0003800000 */
[----:B------:R-:W3:Y:S02]  /*6450*/  LDC R6, c[0x0][0x64c] ;  /* 0x00019300ff067b82 */ /* 0x000ee40000000800 */
[----:B---3--:R-:W-:-:S05]  /*6460*/  IADD3 R11, P0, R19, R6, RZ ;  /* 0x00000006130b7210 */ /* 0x008fca0007f1e0ff */
        /* <DEDUP_REMOVED lines=8> */
.L_x_97:
[----:B------:R-:W-:Y:S01]  /*64f0*/  ISETP.NE.AND P0, PT, R2, 0x1, PT ;  /* 0x000000010200780c */ /* 0x000fe20003f05270 */
[----:B--2---:R-:W-:Y:S01]  /*6500*/  VIADD R9, R21, 0xffffffff ;  /* 0xffffffff15097836 */ /* 0x004fe20000000000 */
[----:B-1----:R-:W-:Y:S01]  /*6510*/  SHF.R.U64 R7, R6, R25, R7 ;  /* 0x0000001906077219 */ /* 0x002fe20000001207 */
[----:B------:R-:W-:Y:S01]  /*6520*/  IMAD.MOV R20, RZ, RZ, -R20 ;  /* 0x000000ffff147224 */ /* 0x000fe200078e0a14 */
[----:B------:R-:W-:Y:S02]  /*6530*/  LOP3.LUT R6, R15, R30, RZ, 0xc0, !PT ;  /* 0x0000001e0f067212 */ /* 0x000fe400078ec0ff */
[----:B------:R-:W-:Y:S01]  /*6540*/  LOP3.LUT R12, R12, R9, RZ, 0xc0, !PT ;  /* 0x000000090c0c7212 */ /* 0x000fe200078ec0ff */
[----:B------:R-:W-:Y:S02]  /*6550*/  IMAD.MOV R8, RZ, RZ, -R7 ;  /* 0x000000ffff087224 */ /* 0x000fe400078e0a07 */
[----:B------:R-:W-:Y:S02]  /*6560*/  IMAD R6, R24, R7, R6 ;  /* 0x0000000718067224 */ /* 0x000fe400078e0206 */
[----:B------:R-:W-:-:S02]  /*6570*/  IMAD.MOV.U32 R9, RZ, RZ, 0x1 ;  /* 0x00000001ff097424 */ /* 0x000fc400078e00ff */
[----:B------:R-:W-:Y:S02]  /*6580*/  @P0 IMAD R23, R22, R20, R3 ;  /* 0x0000001416170224 */ /* 0x000fe400078e0203 */
[----:B0-----:R-:W-:Y:S02]  /*6590*/  IMAD R3, R8, R28, R19 ;  /* 0x0000001c08037224 */ /* 0x001fe400078e0213 */
[----:B------:R-:W-:Y:S02]  /*65a0*/  IMAD R13, R6, R29, R23 ;  /* 0x0000001d060d7224 */ /* 0x000fe400078e0217 */
[----:B------:R-:W-:Y:S02]  /*65b0*/  IMAD R6, R3, R21, R12 ;  /* 0x0000001503067224 */ /* 0x000fe400078e020c */
[----:B------:R-:W-:-:S03]  /*65c0*/  IMAD.MOV.U32 R8, RZ, RZ, R14 ;  /* 0x000000ffff087224 */ /* 0x000fc600078e000e */
[----:B------:R-:W-:Y:S02]  /*65d0*/  SEL R20, R6, R13, !P0 ;  /* 0x0000000d06147207 */ /* 0x000fe40004000000 */
[----:B------:R-:W-:-:S07]  /*65e0*/  SEL R13, R13, R6, !P0 ;  /* 0x000000060d0d7207 */ /* 0x000fce0004000000 */
.L_x_95:
[----:B------:R-:W-:-:S08]  /*65f0*/  NOP ;  /* 0x0000000000007918 */ /* 0x000fd00000000000 */
[----:B------:R-:W0:-:S00]  /*6600*/  USETMAXREG.DEALLOC.CTAPOOL 0x28 ;  /* 0x00000028000079c8 */ /* 0x000e0000080e0500 */
[----:B0-----:R-:W-:-:S13]  /*6610*/  ISETP.NE.AND P0, PT, R0, RZ, PT ;  /* 0x000000ff0000720c */ /* 0x001fda0003f05270 */
[----:B------:R-:W-:Y:S05]  /*6620*/  @P0 EXIT ;  /* 0x000000000000094d */ /* 0x000fea0003800000 */
[----:B------:R-:W-:Y:S01]  /*6630*/  LOP3.LUT P0, RZ, R9, 0xff, RZ, 0xc0, !PT ;  /* 0x000000ff09ff7812 */ /* 0x000fe2000780c0ff */
[----:B------:R-:W-:Y:S01]  /*6640*/  IMAD.MOV.U32 R0, RZ, RZ, 0x1 ;  /* 0x00000001ff007424 */ /* 0x000fe200078e00ff */
[----:B------:R-:W-:-:S11]  /*6650*/  MOV R3, RZ ;  /* 0x000000ff00037202 */ /* 0x000fd60000000f00 */
[----:B------:R-:W-:Y:S05]  /*6660*/  @!P0 BRA `(.L_x_98) ;  /* 0x0000000c00a48947 */ /* 0x000fea0003800000 */
[----:B------:R-:W0:Y:S01]  /*6670*/  LDC R0, c[0x0][0x28c] ;  /* 0x0000a300ff007b82 */ /* 0x000e220000000800 */
[----:B------:R-:W-:Y:S01]  /*6680*/  LOP3.LUT P0, RZ, R4, 0x1f, RZ, 0xc0, !PT ;  /* 0x0000001f04ff7812 */ /* 0x000fe2000780c0ff */
[----:B------:R-:W-:Y:S01]  /*6690*/  ULDC UR21, c[0x0][0x658] ;  /* 0x0001960000157ab9 */ /* 0x000fe20000000800 */
[----:B------:R-:W-:Y:S01]  /*66a0*/  UMOV UR4, 0xffffffff ;  /* 0xffffffff00047882 */ /* 0x000fe20000000000 */
[----:B------:R-:W-:Y:S01]  /*66b0*/  BSSY B0, `(.L_x_98) ;  /* 0x00000e4000007945 */ /* 0x000fe20003800000 */
[----:B------:R-:W-:Y:S01]  /*66c0*/  USHF.L.U32 UR4, UR4, UR21, URZ ;  /* 0x0000001504047299 */ /* 0x000fe2000800063f */
[C---:B------:R-:W-:Y:S01]  /*66d0*/  ISETP.NE.AND P2, PT, R5.reuse, RZ, PT ;  /* 0x000000ff0500720c */ /* 0x040fe20003f45270 */
[----:B------:R-:W-:Y:S01]  /*66e0*/  IMAD.MOV.U32 R11, RZ, RZ, 0x1 ;  /* 0x00000001ff0b7424 */ /* 0x000fe200078e00ff */
[----:B------:R-:W-:Y:S01]  /*66f0*/  ISETP.NE.OR P0, PT, R5, RZ, !P0 ;  /* 0x000000ff0500720c */ /* 0x000fe20004705670 */
[----:B------:R-:W-:Y:S01]  /*6700*/  ULDC UR13, c[0x0][0x600] ;  /* 0x00018000000d7ab9 */ /* 0x000fe20000000800 */
[----:B------:R-:W-:Y:S01]  /*6710*/  LOP3.LUT R19, R18, 0x2, RZ, 0xfc, !PT ;  /* 0x0000000212137812 */ /* 0x000fe200078efcff */
[----:B------:R-:W-:Y:S01]  /*6720*/  UMOV UR5, 0x1 ;  /* 0x0000000100057882 */ /* 0x000fe20000000000 */
[----:B------:R-:W-:-:S02]  /*6730*/  UIADD3 UR13, UR13, -0x1, URZ ;  /* 0xffffffff0d0d7890 */ /* 0x000fc4000fffe03f */
[----:B------:R-:W-:Y:S02]  /*6740*/  USHF.L.U32 UR21, UR5, UR21, URZ ;  /* 0x0000001505157299 */ /* 0x000fe4000800063f */
[----:B------:R-:W-:Y:S01]  /*6750*/  ULOP3.LUT UR29, URZ, UR4, URZ, 0x33, !UPT ;  /* 0x000000043f1d7292 */ /* 0x000fe2000f8e333f */
[----:B------:R-:W-:Y:S01]  /*6760*/  ULDC.64 UR14, c[0x0][0x198] ;  /* 0x00006600000e7ab9 */ /* 0x000fe20000000a00 */
[----:B0-----:R-:W-:-:S05]  /*6770*/  VIADD R0, R0, 0xff ;  /* 0x000000ff00007836 */ /* 0x001fca0000000000 */
[----:B------:R-:W-:-:S04]  /*6780*/  SHF.R.S32.HI R3, RZ, 0x1f, R0 ;  /* 0x0000001fff037819 */ /* 0x000fc80000011400 */
[----:B------:R-:W-:Y:S01]  /*6790*/  LEA.HI R3, R3, R0, RZ, 0x8 ;  /* 0x0000000003037211 */ /* 0x000fe200078f40ff */
[----:B------:R-:W-:-:S03]  /*67a0*/  IMAD.MOV.U32 R0, RZ, RZ, 0x1 ;  /* 0x00000001ff007424 */ /* 0x000fc600078e00ff */
[----:B------:R-:W-:Y:S01]  /*67b0*/  SHF.R.S32.HI R12, RZ, 0x8, R3 ;  /* 0x00000008ff0c7819 */ /* 0x000fe20000011403 */
[----:B------:R-:W-:-:S04]  /*67c0*/  IMAD.MOV.U32 R3, RZ, RZ, RZ ;  /* 0x000000ffff037224 */ /* 0x000fc800078e00ff */
[----:B------:R-:W-:-:S07]  /*67d0*/  VIADD R10, R12, 0x1 ;  /* 0x000000010c0a7836 */ /* 0x000fce0000000000 */
.L_x_110:
[----:B------:R-:W-:-:S03]  /*67e0*/  UMOV UR4, 0xffffffff ;  /* 0xffffffff00047882 */ /* 0x000fc60000000000 */
[----:B------:R-:W-:Y:S05]  /*67f0*/  BRA.DIV UR4, `(.L_x_99) ;  /* 0x0000000e04e47947 */ /* 0x000fea000b800000 */
[----:B------:R-:W-:-:S13]  /*6800*/  ELECT P6, URZ, PT ;  /* 0x00000000003f782f */ /* 0x000fda00038c0000 */
.L_x_119:
[----:B------:R-:W0:Y:S01]  /*6810*/  LDC R4, c[0x0][0x28c] ;  /* 0x0000a300ff047b82 */ /* 0x000e220000000800 */
[----:B------:R-:W-:Y:S01]  /*6820*/  BSSY B1, `(.L_x_100) ;  /* 0x0000059000017945 */ /* 0x000fe20003800000 */
[----:B0-----:R-:W-:-:S13]  /*6830*/  ISETP.LT.OR P6, PT, R4, 0x1, !P6 ;  /* 0x000000010400780c */ /* 0x001fda00077c1670 */
[----:B------:R-:W-:Y:S05]  /*6840*/  @P6 BRA `(.L_x_101) ;  /* 0x0000000400586947 */ /* 0x000fea0003800000 */
[----:B------:R-:W-:Y:S02]  /*6850*/  IMAD R13, R13, 0xc0, RZ ;  /* 0x000000c00d0d7824 */ /* 0x000fe400078e02ff */
[----:B------:R-:W-:Y:S02]  /*6860*/  IMAD.SHL.U32 R20, R20, 0x20, RZ ;  /* 0x0000002014147824 */ /* 0x000fe400078e00ff */
[----:B------:R-:W-:Y:S02]  /*6870*/  IMAD.MOV.U32 R21, RZ, RZ, RZ ;  /* 0x000000ffff157224 */ /* 0x000fe400078e00ff */
[----:B------:R-:W-:Y:S02]  /*6880*/  IMAD.MOV.U32 R4, RZ, RZ, R10 ;  /* 0x000000ffff047224 */ /* 0x000fe400078e000a */
[----:B------:R-:W-:Y:S02]  /*6890*/  IMAD.MOV.U32 R5, RZ, RZ, R0 ;  /* 0x000000ffff057224 */ /* 0x000fe400078e0000 */
[----:B------:R-:W-:-:S07]  /*68a0*/  IMAD.MOV.U32 R6, RZ, RZ, R3 ;  /* 0x000000ffff067224 */ /* 0x000fce00078e0003 */
.L_x_105:
[----:B------:R-:W0:Y:S01]  /*68b0*/  S2R R14, SR_CgaCtaId ;  /* 0x00000000000e7919 */ /* 0x000e220000008800 */
[----:B------:R-:W-:Y:S01]  /*68c0*/  MOV R7, 0x400 ;  /* 0x0000040000077802 */ /* 0x000fe20000000f00 */
[----:B------:R-:W1:Y:S03]  /*68d0*/  @!P2 LDC R9, c[0x0][0x500] ;  /* 0x00014000ff09ab82 */ /* 0x000e660000000800 */
[----:B0-----:R-:W-:Y:S02]  /*68e0*/  LEA R15, R14, R7, 0x18 ;  /* 0x000000070e0f7211 */ /* 0x001fe400078ec0ff */
[----:B------:R-:W-:-:S03]  /*68f0*/  SHF.L.U32 R7, R5, 0x1f, RZ ;  /* 0x0000001f05077819 */ /* 0x000fc600000006ff */
[----:B------:R-:W-:-:S04]  /*6900*/  IMAD R14, R6, 0x8, R15 ;  /* 0x00000008060e7824 */ /* 0x000fc800078e020f */
[----:B------:R-:W0:Y:S02]  /*6910*/  SYNCS.PHASECHK.TRANS64.TRYWAIT P1, [R14+URZ+0x10], R7 ;  /* 0x000010070e0075a7 */ /* 0x000e24000802017f */
[----:B01----:R-:W-:Y:S05]  /*6920*/  @!P1 BRA `(.L_x_102) ;  /* 0x0000000c00b89947 */ /* 0x003fea0003800000 */
.L_x_120:
[----:B0-----:R-:W-:Y:S01]  /*6930*/  PRMT R7, R19, 0x9910, RZ ;  /* 0x0000991013077816 */ /* 0x001fe200000000ff */
[----:B------:R0:W-:Y:S03]  /*6940*/  @!P2 SYNCS.ARRIVE.TRANS64 RZ, [R14+URZ], R9 ;  /* 0x000000090effa9a7 */ /* 0x0001e6000800003f */
[----:B------:R-:W-:-:S13]  /*6950*/  ISETP.NE.AND P1, PT, R7, 0x2, PT ;  /* 0x000000020700780c */ /* 0x000fda0003f25270 */
[----:B0-----:R-:W-:Y:S05]  /*6960*/  @P1 BRA `(.L_x_103) ;  /* 0x0000000000041947 */ /* 0x001fea0003800000 */
[----:B------:R-:W-:Y:S01]  /*6970*/  BPT.TRAP 0x1 ;  /* 0x000000040000795c */ /* 0x000fe20000300000 */
.L_x_103:
[----:B------:R-:W-:Y:S05]  /*6980*/  @P0 BRA `(.L_x_104) ;  /* 0x0000000000040947 */ /* 0x000fea0003800000 */
[----:B------:R-:W-:Y:S01]  /*6990*/  BPT.TRAP 0x1 ;  /* 0x000000040000795c */ /* 0x000fe20000300000 */
.L_x_104:
[C-C-:B------:R-:W-:Y:S01]  /*69a0*/  IMAD R7, R6.reuse, 0x18000, R15.reuse ;  /* 0x0001800006077824 */ /* 0x140fe200078e020f */
[----:B------:R-:W-:Y:S01]  /*69b0*/  R2UR UR10, R21 ;  /* 0x00000000150a72ca */ /* 0x000fe200000e0000 */
[----:B------:R-:W-:Y:S01]  /*69c0*/  IMAD R15, R6, 0x4000, R15 ;  /* 0x00004000060f7824 */ /* 0x000fe200078e020f */
[----:B------:R-:W-:Y:S01]  /*69d0*/  R2UR UR9, R14 ;  /* 0x000000000e0972ca */ /* 0x000fe200000e0000 */
[----:B------:R-:W-:Y:S01]  /*69e0*/  UIADD3 UR22, UP0, UR14, 0xf0, URZ ;  /* 0x000000f00e167890 */ /* 0x000fe2000ff1e03f */
[----:B------:R-:W-:Y:S01]  /*69f0*/  R2UR UR40, R7 ;  /* 0x00000000072872ca */ /* 0x000fe200000e0000 */
[----:B------:R-:W-:Y:S01]  /*6a00*/  VIADD R4, R4, 0xffffffff ;  /* 0xffffffff04047836 */ /* 0x000fe20000000000 */
[----:B------:R-:W-:Y:S01]  /*6a10*/  R2UR UR18, R15 ;  /* 0x000000000f1272ca */ /* 0x000fe200000e0000 */
[----:B------:R-:W-:Y:S01]  /*6a20*/  UIADD3.X UR23, URZ, UR15, URZ, UP0, !UPT ;  /* 0x0000000f3f177290 */ /* 0x000fe200087fe43f */
[----:B------:R-:W-:Y:S01]  /*6a30*/  R2UR UR11, R13 ;  /* 0x000000000d0b72ca */ /* 0x000fe200000e0000 */
[----:B------:R-:W-:Y:S01]  /*6a40*/  UIADD3 UR6, UP1, UR14, 0x1f0, URZ ;  /* 0x000001f00e067890 */ /* 0x000fe2000ff3e03f */
[----:B------:R-:W-:Y:S01]  /*6a50*/  R2UR UR12, R8 ;  /* 0x00000000080c72ca */ /* 0x000fe200000e0000 */
[----:B------:R-:W-:Y:S01]  /*6a60*/  UMOV UR4, 0x0 ;  /* 0x0000000000047882 */ /* 0x000fe20000000000 */
[----:B------:R-:W-:Y:S01]  /*6a70*/  R2UR UR35, R20 ;  /* 0x00000000142372ca */ /* 0x000fe200000e0000 */
[----:B------:R-:W-:Y:S01]  /*6a80*/  UIADD3 UR58, UR10, 0x40, URZ ;  /* 0x000000400a3a7890 */ /* 0x000fe2000fffe03f */
[----:B------:R-:W-:Y:S01]  /*6a90*/  ISETP.GT.AND P3, PT, R4, 0x1, PT ;  /* 0x000000010400780c */ /* 0x000fe20003f64270 */
[----:B------:R-:W-:Y:S01]  /*6aa0*/  UIADD3 UR50, UR10, 0x80, URZ ;  /* 0x000000800a327890 */ /* 0x000fe2000fffe03f */
[----:B------:R-:W-:Y:S01]  /*6ab0*/  VIADD R6, R6, 0x1 ;  /* 0x0000000106067836 */ /* 0x000fe20000000000 */
[----:B------:R-:W-:Y:S01]  /*6ac0*/  UIADD3 UR8, UR40, 0x100, URZ ;  /* 0x0000010028087890 */ /* 0x000fe2000fffe03f */
[----:B------:R-:W-:Y:S01]  /*6ad0*/  VIADD R21, R21, 0x100 ;  /* 0x0000010015157836 */ /* 0x000fe20000000000 */
[----:B------:R-:W-:-:S02]  /*6ae0*/  UIADD3 UR56, UR40, 0x6100, URZ ;  /* 0x0000610028387890 */ /* 0x000fc4000fffe03f */
[----:B------:R-:W-:Y:S01]  /*6af0*/  UIADD3 UR48, UR40, 0xc100, URZ ;  /* 0x0000c10028307890 */ /* 0x000fe2000fffe03f */
[C---:B------:R-:W-:Y:S01]  /*6b00*/  ISETP.NE.AND P1, PT, R6.reuse, 0x2, PT ;  /* 0x000000020600780c */ /* 0x040fe20003f25270 */
[----:B------:R-:W-:Y:S02]  /*6b10*/  UIADD3 UR42, UR10, 0xc0, URZ ;  /* 0x000000c00a2a7890 */ /* 0x000fe4000fffe03f */
[----:B------:R-:W-:Y:S01]  /*6b20*/  UIADD3 UR40, UR40, 0x12100, URZ ;  /* 0x0001210028287890 */ /* 0x000fe2000fffe03f */
[----:B------:R-:W-:Y:S01]  /*6b30*/  SEL R14, RZ, 0x1, P1 ;  /* 0x00000001ff0e7807 */ /* 0x000fe20000800000 */
[----:B------:R-:W-:Y:S01]  /*6b40*/  UMOV UR5, 0x10000000 ;  /* 0x1000000000057882 */ /* 0x000fe20000000000 */
[----:B------:R-:W-:Y:S01]  /*6b50*/  UIADD3.X UR7, URZ, UR15, URZ, UP1, !UPT ;  /* 0x0000000f3f077290 */ /* 0x000fe20008ffe43f */
[----:B------:R0:W-:Y:S01]  /*6b60*/  UTMALDG.3D [UR8], [UR22], desc[UR4] ;  /* 0x00000408160075b4 */ /* 0x0001e20008011000 */
[----:B------:R-:W-:Y:S01]  /*6b70*/  UIADD3 UR32, UR18, 0x30100, URZ ;  /* 0x0003010012207890 */ /* 0x000fe2000fffe03f */
[----:B------:R-:W-:Y:S01]  /*6b80*/  LOP3.LUT R5, R5, R14, RZ, 0x3c, !PT ;  /* 0x0000000e05057212 */ /* 0x000fe200078e3cff */
[----:B------:R-:W-:Y:S01]  /*6b90*/  UIADD3 UR24, UR18, 0x31100, URZ ;  /* 0x0003110012187890 */ /* 0x000fe2000fffe03f */
[----:B------:R-:W-:Y:S01]  /*6ba0*/  SEL R6, R6, RZ, P1 ;  /* 0x000000ff06067207 */ /* 0x000fe20000800000 */
[----:B------:R-:W-:Y:S01]  /*6bb0*/  UIADD3 UR16, UR18, 0x32100, URZ ;  /* 0x0003210012107890 */ /* 0x000fe2000fffe03f */
[----:B------:R-:W-:Y:S01]  /*6bc0*/  UMOV UR57, UR9 ;  /* 0x0000000900397c82 */ /* 0x000fe20008000000 */
        /* <DEDUP_REMOVED lines=8> */
[----:B------:R1:W-:Y:S01]  /*6c50*/  UTMALDG.3D [UR56], [UR22], desc[UR4] ;  /* 0x00000438160075b4 */ /* 0x0003e20008011000 */
[----:B------:R-:W-:Y:S01]  /*6c60*/  UMOV UR33, UR9 ;  /* 0x0000000900217c82 */ /* 0x000fe20008000000 */
[----:B------:R-:W-:Y:S01]  /*6c70*/  UMOV UR34, UR10 ;  /* 0x0000000a00227c82 */ /* 0x000fe20008000000 */
[----:B------:R-:W-:Y:S01]  /*6c80*/  UMOV UR36, UR12 ;  /* 0x0000000c00247c82 */ /* 0x000fe20008000000 */
[----:B------:R-:W-:Y:S01]  /*6c90*/  UMOV UR25, UR9 ;  /* 0x0000000900197c82 */ /* 0x000fe20008000000 */
[----:B------:R-:W-:Y:S01]  /*6ca0*/  UMOV UR27, UR35 ;  /* 0x00000023001b7c82 */ /* 0x000fe20008000000 */
[----:B------:R-:W-:Y:S01]  /*6cb0*/  UMOV UR28, UR12 ;  /* 0x0000000c001c7c82 */ /* 0x000fe20008000000 */
[----:B------:R-:W-:Y:S01]  /*6cc0*/  UMOV UR26, UR58 ;  /* 0x0000003a001a7c82 */ /* 0x000fe20008000000 */
[----:B0-----:R-:W-:Y:S01]  /*6cd0*/  UIADD3 UR8, UR18, 0x33100, URZ ;  /* 0x0003310012087890 */ /* 0x001fe2000fffe03f */
[----:B------:R1:W-:Y:S01]  /*6ce0*/  UTMALDG.3D [UR48], [UR22], desc[UR4] ;  /* 0x00000430160075b4 */ /* 0x0003e20008011000 */
[----:B------:R-:W-:Y:S01]  /*6cf0*/  UMOV UR17, UR9 ;  /* 0x0000000900117c82 */ /* 0x000fe20008000000 */
[----:B------:R-:W-:Y:S01]  /*6d00*/  UMOV UR19, UR35 ;  /* 0x0000002300137c82 */ /* 0x000fe20008000000 */
[----:B------:R-:W-:Y:S01]  /*6d10*/  UMOV UR20, UR12 ;  /* 0x0000000c00147c82 */ /* 0x000fe20008000000 */
[----:B------:R-:W-:Y:S01]  /*6d20*/  UMOV UR18, UR50 ;  /* 0x0000003200127c82 */ /* 0x000fe20008000000 */
[----:B------:R-:W-:Y:S01]  /*6d30*/  UMOV UR11, UR35 ;  /* 0x00000023000b7c82 */ /* 0x000fe20008000000 */
[----:B------:R-:W-:Y:S01]  /*6d40*/  UMOV UR10, UR42 ;  /* 0x0000002a000a7c82 */ /* 0x000fe20008000000 */
[----:B------:R1:W-:Y:S01]  /*6d50*/  UTMALDG.3D [UR40], [UR22], desc[UR4] ;  /* 0x00000428160075b4 */ /* 0x0003e20008011000 */
[----:B------:R1:W-:Y:S01]  /*6d60*/  UTMALDG.3D [UR32], [UR6], desc[UR4] ;  /* 0x00000420060075b4 */ /* 0x0003e20008011000 */
[----:B------:R1:W-:Y:S01]  /*6d70*/  UTMALDG.3D [UR24], [UR6], desc[UR4] ;  /* 0x00000418060075b4 */ /* 0x0003e20008011000 */
[----:B------:R1:W-:Y:S01]  /*6d80*/  UTMALDG.3D [UR16], [UR6], desc[UR4] ;  /* 0x00000410060075b4 */ /* 0x0003e20008011000 */
[----:B------:R1:W-:Y:S02]  /*6d90*/  UTMALDG.3D [UR8], [UR6], desc[UR4] ;  /* 0x00000408060075b4 */ /* 0x0003e40008011000 */
[----:B-1----:R-:W-:Y:S05]  /*6da0*/  @P3 BRA `(.L_x_105) ;  /* 0xfffffff800c03947 */ /* 0x002fea000383ffff */
.L_x_101:
[----:B------:R-:W-:Y:S05]  /*6db0*/  BSYNC B1 ;  /* 0x0000000000017941 */ /* 0x000fea0003800000 */
.L_x_100:
[----:B------:R-:W-:Y:S01]  /*6dc0*/  LOP3.LUT P3, RZ, R11, 0xff, RZ, 0xc0, !PT ;  /* 0x000000ff0bff7812 */ /* 0x000fe2000786c0ff */
[----:B------:R-:W-:Y:S01]  /*6dd0*/  IMAD.IADD R3, R12, 0x1, R3 ;  /* 0x000000010c037824 */ /* 0x000fe200078e0203 */
[----:B------:R-:W-:Y:S01]  /*6de0*/  IADD3 R16, P4, R16, UR38, RZ ;  /* 0x0000002610107c10 */ /* 0x000fe2000ff9e0ff */
[----:B------:R-:W-:Y:S01]  /*6df0*/  ULDC.64 UR4, c[0x0][0x650] ;  /* 0x0001940000047ab9 */ /* 0x000fe20000000a00 */
[----:B------:R-:W-:Y:S01]  /*6e00*/  BSSY B1, `(.L_x_106) ;  /* 0x000006c000017945 */ /* 0x000fe20003800000 */
[----:B------:R-:W-:Y:S01]  /*6e10*/  IMAD.MOV.U32 R13, RZ, RZ, -0x1 ;  /* 0xffffffffff0d7424 */ /* 0x000fe200078e00ff */
[----:B------:R-:W-:Y:S01]  /*6e20*/  ISETP.GT.U32.AND P1, PT, R3, 0x1, PT ;  /* 0x000000010300780c */ /* 0x000fe20003f24070 */
[----:B------:R-:W-:Y:S01]  /*6e30*/  IMAD.MOV.U32 R20, RZ, RZ, -0x1 ;  /* 0xffffffffff147424 */ /* 0x000fe200078e00ff */
[----:B------:R-:W-:Y:S01]  /*6e40*/  SHF.R.U32.HI R4, RZ, 0x1, R3 ;  /* 0x00000001ff047819 */ /* 0x000fe20000011603 */
[----:B------:R-:W-:Y:S01]  /*6e50*/  IMAD.MOV.U32 R8, RZ, RZ, -0x1 ;  /* 0xffffffffff087424 */ /* 0x000fe200078e00ff */
[----:B------:R-:W-:-:S02]  /*6e60*/  ISETP.LT.U32.AND P1, PT, R12, 0x2, P1 ;  /* 0x000000020c00780c */ /* 0x000fc40000f21070 */
[----:B------:R-:W-:Y:S01]  /*6e70*/  IADD3.X R17, R17, UR37, RZ, P4, !PT ;  /* 0x0000002511117c10 */ /* 0x000fe2000a7fe4ff */
[----:B------:R-:W0:Y:S01]  /*6e80*/  @P3 S2R R6, SR_CgaCtaId ;  /* 0x0000000000063919 */ /* 0x000e220000008800 */
[----:B------:R-:W-:Y:S02]  /*6e90*/  @P3 MOV R5, 0x400 ;  /* 0x0000040000053802 */ /* 0x000fe40000000f00 */
[----:B------:R-:W-:Y:S02]  /*6ea0*/  ISETP.GE.U32.AND P4, PT, R16, UR4, PT ;  /* 0x0000000410007c0c */ /* 0x000fe4000bf86070 */
[----:B------:R-:W-:Y:S02]  /*6eb0*/  LOP3.LUT R4, R4, 0x1, RZ, 0xc0, !PT ;  /* 0x0000000104047812 */ /* 0x000fe400078ec0ff */
[----:B------:R-:W-:Y:S02]  /*6ec0*/  LOP3.LUT R3, R3, 0x1, RZ, 0xc0, !PT ;  /* 0x0000000103037812 */ /* 0x000fe400078ec0ff */
[----:B------:R-:W-:-:S02]  /*6ed0*/  PRMT R11, RZ, 0x7610, R11 ;  /* 0x00007610ff0b7816 */ /* 0x000fc4000000000b */
[----:B0-----:R-:W-:-:S04]  /*6ee0*/  @P3 LEA R5, R6, R5, 0x18 ;  /* 0x0000000506053211 */ /* 0x001fc800078ec0ff */
[----:B------:R0:W-:Y:S01]  /*6ef0*/  @P3 SYNCS.ARRIVE.TRANS64.A1T0 RZ, [R5+URZ+0x38], RZ ;  /* 0x000038ff05ff39a7 */ /* 0x0001e2000810003f */
[----:B------:R-:W-:-:S04]  /*6f00*/  ISETP.NE.U32.AND P3, PT, R4, 0x1, PT ;  /* 0x000000010400780c */ /* 0x000fc80003f65070 */
[----:B------:R-:W-:Y:S02]  /*6f10*/  ISETP.GT.U32.AND P3, PT, R12, 0x1, !P3 ;  /* 0x000000010c00780c */ /* 0x000fe40005f64070 */
[----:B0-----:R-:W-:Y:S02]  /*6f20*/  SEL R5, RZ, 0x1, !P1 ;  /* 0x00000001ff057807 */ /* 0x001fe40004800000 */
[----:B------:R-:W-:Y:S02]  /*6f30*/  ISETP.GE.U32.AND.EX P1, PT, R17, UR5, PT, P4 ;  /* 0x0000000511007c0c */ /* 0x000fe4000bf26140 */
[----:B------:R-:W-:-:S04]  /*6f40*/  SEL R4, RZ, 0x1, !P3 ;  /* 0x00000001ff047807 */ /* 0x000fc80005800000 */
[----:B------:R-:W-:Y:S02]  /*6f50*/  LOP3.LUT R0, R4, R0, R5, 0x96, !PT ;  /* 0x0000000004007212 */ /* 0x000fe400078e9605 */
[----:B------:R-:W-:-:S05]  /*6f60*/  PRMT R4, RZ, 0x7610, R4 ;  /* 0x00007610ff047816 */ /* 0x000fca0000000004 */
[----:B------:R-:W-:Y:S05]  /*6f70*/  @P1 BRA `(.L_x_107) ;  /* 0x0000000400501947 */ /* 0x000fea0003800000 */
[----:B------:R-:W-:Y:S01]  /*6f80*/  ULDC.64 UR4, c[0x0][0x628] ;  /* 0x00018a0000047ab9 */ /* 0x000fe20000000a00 */
[----:B------:R-:W0:Y:S01]  /*6f90*/  S2R R14, SR_CTAID.X ;  /* 0x00000000000e7919 */ /* 0x000e220000002500 */
[----:B------:R-:W-:Y:S01]  /*6fa0*/  ISETP.NE.U32.AND P1, PT, RZ, UR4, PT ;  /* 0x00000004ff007c0c */ /* 0x000fe2000bf25070 */
[----:B------:R-:W-:Y:S01]  /*6fb0*/  ULDC UR7, c[0x0][0x630] ;  /* 0x00018c0000077ab9 */ /* 0x000fe20000000800 */
[----:B------:R-:W-:Y:S01]  /*6fc0*/  IMAD.MOV.U32 R4, RZ, RZ, R16 ;  /* 0x000000ffff047224 */ /* 0x000fe200078e0010 */
[----:B------:R-:W1:Y:S01]  /*6fd0*/  S2R R13, SR_CTAID.Y ;  /* 0x00000000000d7919 */ /* 0x000e620000002600 */
[----:B------:R-:W-:Y:S01]  /*6fe0*/  ISETP.NE.AND.EX P1, PT, RZ, UR5, PT, P1 ;  /* 0x00000005ff007c0c */ /* 0x000fe2000bf25310 */
[----:B------:R-:W-:-:S12]  /*6ff0*/  IMAD.MOV.U32 R5, RZ, RZ, R17 ;  /* 0x000000ffff057224 */ /* 0x000fd800078e0011 */
[----:B------:R-:W-:Y:S05]  /*7000*/  @!P1 BRA `(.L_x_108) ;  /* 0x0000000000289947 */ /* 0x000fea0003800000 */
[----:B------:R-:W-:Y:S02]  /*7010*/  ULDC UR6, c[0x0][0x634] ;  /* 0x00018d0000067ab9 */ /* 0x000fe40000000800 */
[----:B------:R-:W-:-:S04]  /*7020*/  IADD3 R9, P1, R16, UR6, RZ ;  /* 0x0000000610097c10 */ /* 0x000fc8000ff3e0ff */
[----:B------:R-:W-:-:S05]  /*7030*/  IADD3.X R15, RZ, R17, RZ, P1, !PT ;  /* 0x00000011ff0f7210 */ /* 0x000fca0000ffe4ff */
[----:B------:R-:W-:-:S04]  /*7040*/  IMAD.WIDE.U32 R6, R15, UR4, RZ ;  /* 0x000000040f067c25 */ /* 0x000fc8000f8e00ff */
[----:B------:R-:W-:-:S04]  /*7050*/  IMAD.WIDE.U32 R6, P1, R9, UR5, R6 ;  /* 0x0000000509067c25 */ /* 0x000fc8000f820006 */
[----:B------:R-:W-:-:S04]  /*7060*/  IMAD.WIDE.U32 R8, R9, UR4, RZ ;  /* 0x0000000409087c25 */ /* 0x000fc8000f8e00ff */
[----:B------:R-:W-:Y:S01]  /*7070*/  IMAD.X R5, RZ, RZ, RZ, P1 ;  /* 0x000000ffff057224 */ /* 0x000fe200008e06ff */
[----:B------:R-:W-:Y:S01]  /*7080*/  IADD3 RZ, P1, R9, R6, RZ ;  /* 0x0000000609ff7210 */ /* 0x000fe20007f3e0ff */
[----:B------:R-:W-:-:S04]  /*7090*/  IMAD.MOV.U32 R4, RZ, RZ, R7 ;  /* 0x000000ffff047224 */ /* 0x000fc800078e0007 */
[----:B------:R-:W-:-:S08]  /*70a0*/  IMAD.WIDE.U32.X R4, R15, UR5, R4, P1 ;  /* 0x000000050f047c25 */ /* 0x000fd000088e0404 */
.L_x_108:
[--C-:B------:R-:W-:Y:S01]  /*70b0*/  SHF.R.U64 R8, R4, UR7, R5.reuse ;  /* 0x0000000704087c19 */ /* 0x100fe20008001205 */
[----:B------:R-:W-:Y:S01]  /*70c0*/  ULDC.64 UR4, c[0x0][0x620] ;  /* 0x0001880000047ab9 */ /* 0x000fe20000000a00 */
[----:B------:R-:W-:Y:S01]  /*70d0*/  SHF.R.U32.HI R4, RZ, UR7, R5 ;  /* 0x00000007ff047c19 */ /* 0x000fe20008011605 */
[----:B------:R-:W2:Y:S01]  /*70e0*/  LDC R25, c[0x0][0x144] ;  /* 0x00005100ff197b82 */ /* 0x000ea20000000800 */
[----:B------:R-:W-:Y:S01]  /*70f0*/  IADD3 R7, P1, RZ, -R8, RZ ;  /* 0x80000008ff077210 */ /* 0x000fe20007f3e0ff */
[----:B------:R-:W-:Y:S01]  /*7100*/  ULDC.64 UR8, c[0x0][0x640] ;  /* 0x0001900000087ab9 */ /* 0x000fe20000000a00 */
[----:B0-----:R-:W-:Y:S01]  /*7110*/  I2FP.F32.U32 R9, R14 ;  /* 0x0000000e00097245 */ /* 0x001fe20000201000 */
[----:B------:R-:W-:Y:S02]  /*7120*/  ULDC UR6, c[0x0][0x608] ;  /* 0x0001820000067ab9 */ /* 0x000fe40000000800 */
[----:B------:R-:W-:Y:S01]  /*7130*/  IMAD.X R4, RZ, RZ, ~R4, P1 ;  /* 0x000000ffff047224 */ /* 0x000fe200008e0e04 */
[----:B------:R-:W-:Y:S01]  /*7140*/  ISETP.NE.U32.AND P1, PT, RZ, UR8, PT ;  /* 0x00000008ff007c0c */ /* 0x000fe2000bf25070 */
[----:B------:R-:W0:Y:S02]  /*7150*/  LDC R20, c[0x0][0x148] ;  /* 0x00005200ff147b82 */ /* 0x000e240000000800 */
[----:B------:R-:W-:Y:S01]  /*7160*/  IMAD R6, R4, UR4, RZ ;  /* 0x0000000404067c24 */ /* 0x000fe2000f8e02ff */
[----:B------:R-:W-:Y:S01]  /*7170*/  ISETP.NE.AND.EX P1, PT, RZ, UR9, PT, P1 ;  /* 0x00000009ff007c0c */ /* 0x000fe2000bf25310 */
[----:B------:R-:W-:Y:S01]  /*7180*/  IMAD.WIDE.U32 R4, R7, UR4, R16 ;  /* 0x0000000407047c25 */ /* 0x000fe2000f8e0010 */
[----:B------:R-:W-:-:S03]  /*7190*/  ULDC UR4, c[0x0][0x150] ;  /* 0x0000540000047ab9 */ /* 0x000fc60000000800 */
[----:B------:R-:W-:Y:S02]  /*71a0*/  IMAD R7, R7, UR5, R6 ;  /* 0x0000000507077c24 */ /* 0x000fe4000f8e0206 */
[----:B------:R-:W-:Y:S01]  /*71b0*/  FMUL R6, R9, UR4 ;  /* 0x0000000409067c20 */ /* 0x000fe20008400000 */
[----:B------:R-:W-:Y:S01]  /*71c0*/  ULDC UR4, c[0x0][0x618] ;  /* 0x0001860000047ab9 */ /* 0x000fe20000000800 */
[----:B------:R-:W-:Y:S01]  /*71d0*/  ULDC UR5, c[0x0][0x154] ;  /* 0x0000550000057ab9 */ /* 0x000fe20000000800 */
[----:B------:R-:W-:-:S03]  /*71e0*/  IMAD.IADD R5, R5, 0x1, R7 ;  /* 0x0000000105057824 */ /* 0x000fc600078e0207 */
[----:B------:R-:W3:Y:S02]  /*71f0*/  F2I.U32.TRUNC.NTZ R6, R6 ;  /* 0x0000000600067305 */ /* 0x000ee4000020f000 */
[----:B------:R-:W-:Y:S02]  /*7200*/  SHF.R.U64 R9, R4, UR4, R5 ;  /* 0x0000000404097c19 */ /* 0x000fe40008001205 */
[----:B-1----:R-:W-:-:S05]  /*7210*/  I2FP.F32.U32 R4, R13 ;  /* 0x0000000d00047245 */ /* 0x002fca0000201000 */
[----:B------:R-:W-:Y:S01]  /*7220*/  FMUL R22, R4, UR5 ;  /* 0x0000000504167c20 */ /* 0x000fe20008400000 */
[----:B------:R-:W-:Y:S01]  /*7230*/  SHF.R.U32.HI R4, RZ, UR4, R5 ;  /* 0x00000004ff047c19 */ /* 0x000fe20008011605 */
[----:B------:R-:W-:-:S03]  /*7240*/  ULDC UR4, c[0x0][0x658] ;  /* 0x0001960000047ab9 */ /* 0x000fc60000000800 */
[--C-:B------:R-:W-:Y:S01]  /*7250*/  SHF.R.U64 R21, R9, UR6, R4.reuse ;  /* 0x0000000609157c19 */ /* 0x100fe20008001204 */
[----:B------:R-:W1:Y:S01]  /*7260*/  F2I.U32.TRUNC.NTZ R22, R22 ;  /* 0x0000001600167305 */ /* 0x000e62000020f000 */
[----:B------:R-:W-:Y:S01]  /*7270*/  SHF.R.U32.HI R4, RZ, UR6, R4 ;  /* 0x00000006ff047c19 */ /* 0x000fe20008011604 */
[----:B---3--:R-:W-:-:S03]  /*7280*/  IMAD.MOV R6, RZ, RZ, -R6 ;  /* 0x000000ffff067224 */ /* 0x008fc600078e0a06 */
[----:B------:R-:W-:Y:S01]  /*7290*/  SHF.R.U64 R15, R21, UR4, R4 ;  /* 0x00000004150f7c19 */ /* 0x000fe20008001204 */
[----:B--2---:R-:W-:Y:S01]  /*72a0*/  IMAD R14, R25, R6, R14 ;  /* 0x00000006190e7224 */ /* 0x004fe200078e020e */
[----:B------:R-:W-:-:S03]  /*72b0*/  SHF.R.U32.HI R23, RZ, UR4, R4 ;  /* 0x00000004ff177c19 */ /* 0x000fc60008011604 */
[----:B------:R-:W-:Y:S02]  /*72c0*/  IMAD.MOV.U32 R4, RZ, RZ, R15 ;  /* 0x000000ffff047224 */ /* 0x000fe400078e000f */
[----:B------:R-:W-:Y:S01]  /*72d0*/  IMAD.MOV.U32 R5, RZ, RZ, R23 ;  /* 0x000000ffff057224 */ /* 0x000fe200078e0017 */
[----:B-1----:R-:W-:Y:S06]  /*72e0*/  @!P1 BRA `(.L_x_109) ;  /* 0x0000000000289947 */ /* 0x002fec0003800000 */
[----:B------:R-:W-:Y:S02]  /*72f0*/  ULDC UR4, c[0x0][0x64c] ;  /* 0x0001930000047ab9 */ /* 0x000fe40000000800 */
[----:B------:R-:W-:-:S05]  /*7300*/  IADD3 R5, P1, R15, UR4, RZ ;  /* 0x000000040f057c10 */ /* 0x000fca000ff3e0ff */
[----:B------:R-:W-:-:S04]  /*7310*/  IMAD.X R23, RZ, RZ, R23, P1 ;  /* 0x000000ffff177224 */ /* 0x000fc800008e0617 */
[----:B------:R-:W-:-:S04]  /*7320*/  IMAD.WIDE.U32 R6, R23, UR8, RZ ;  /* 0x0000000817067c25 */ /* 0x000fc8000f8e00ff */
[----:B------:R-:W-:-:S04]  /*7330*/  IMAD.WIDE.U32 R6, P1, R5, UR9, R6 ;  /* 0x0000000905067c25 */ /* 0x000fc8000f820006 */
[----:B------:R-:W-:-:S04]  /*7340*/  IMAD.WIDE.U32 R4, R5, UR8, RZ ;  /* 0x0000000805047c25 */ /* 0x000fc8000f8e00ff */
[----:B------:R-:W-:Y:S01]  /*7350*/  IMAD.MOV.U32 R4, RZ, RZ, R7 ;  /* 0x000000ffff047224 */ /* 0x000fe200078e0007 */
[----:B------:R-:W-:Y:S01]  /*7360*/  IADD3 RZ, P3, R5, R6, RZ ;  /* 0x0000000605ff7210 */ /* 0x000fe20007f7e0ff */
[----:B------:R-:W-:-:S04]  /*7370*/  IMAD.X R5, RZ, RZ, RZ, P1 ;  /* 0x000000ffff057224 */ /* 0x000fc800008e06ff */
[----:B------:R-:W-:-:S08]  /*7380*/  IMAD.WIDE.U32.X R4, R23, UR9, R4, P3 ;  /* 0x0000000917047c25 */ /* 0x000fd000098e0404 */
.L_x_109:
[----:B------:R-:W-:Y:S01]  /*7390*/  ISETP.NE.AND P1, PT, R2, 0x1, PT ;  /* 0x000000010200780c */ /* 0x000fe20003f25270 */
[----:B------:R-:W-:Y:S01]  /*73a0*/  ULDC UR4, c[0x0][0x648] ;  /* 0x0001920000047ab9 */ /* 0x000fe20000000800 */
[----:B------:R-:W-:Y:S01]  /*73b0*/  LOP3.LUT R21, R21, UR29, RZ, 0xc0, !PT ;  /* 0x0000001d15157c12 */ /* 0x000fe2000f8ec0ff */
[----:B------:R-:W-:Y:S01]  /*73c0*/  IMAD.MOV R22, RZ, RZ, -R22 ;  /* 0x000000ffff167224 */ /* 0x000fe200078e0a16 */
[----:B------:R-:W-:Y:S01]  /*73d0*/  SHF.R.U64 R4, R4, UR4, R5 ;  /* 0x0000000404047c19 */ /* 0x000fe20008001205 */
[----:B------:R-:W-:Y:S01]  /*73e0*/  ULDC UR4, c[0x0][0x638] ;  /* 0x00018e0000047ab9 */ /* 0x000fe20000000800 */
[----:B------:R-:W-:Y:S01]  /*73f0*/  ULDC UR5, c[0x0][0x610] ;  /* 0x0001840000057ab9 */ /* 0x000fe20000000800 */
[----:B------:R-:W-:Y:S02]  /*7400*/  IMAD.MOV.U32 R5, RZ, RZ, 0x1 ;  /* 0x00000001ff057424 */ /* 0x000fe400078e00ff */
[----:B------:R-:W-:Y:S02]  /*7410*/  IMAD.MOV R6, RZ, RZ, -R4 ;  /* 0x000000ffff067224 */ /* 0x000fe400078e0a04 */
[----:B------:R-:W-:Y:S01]  /*7420*/  IMAD R21, R4, UR21, R21 ;  /* 0x0000001504157c24 */ /* 0x000fe2000f8e0215 */
[----:B------:R-:W-:Y:S01]  /*7430*/  LOP3.LUT R4, R9, UR13, RZ, 0xc0, !PT ;  /* 0x0000000d09047c12 */ /* 0x000fe2000f8ec0ff */
[----:B0-----:R-:W-:-:S02]  /*7440*/  @P1 IMAD R14, R20, R22, R13 ;  /* 0x00000016140e1224 */ /* 0x001fc400078e020d */
[----:B------:R-:W-:Y:S01]  /*7450*/  IMAD R15, R6, UR4, R15 ;  /* 0x00000004060f7c24 */ /* 0x000fe2000f8e020f */
[----:B------:R-:W-:Y:S01]  /*7460*/  ULDC UR4, c[0x0][0x600] ;  /* 0x0001800000047ab9 */ /* 0x000fe20000000800 */
[----:B------:R-:W-:Y:S02]  /*7470*/  IMAD R14, R21, UR5, R14 ;  /* 0x00000005150e7c24 */ /* 0x000fe4000f8e020e */
[--C-:B------:R-:W-:Y:S01]  /*7480*/  IMAD R15, R15, UR4, R4.reuse ;  /* 0x000000040f0f7c24 */ /* 0x100fe2000f8e0204 */
[----:B------:R-:W-:-:S04]  /*7490*/  PRMT R4, R5, 0x7610, R4 ;  /* 0x0000761005047816 */ /* 0x000fc80000000004 */
[----:B------:R-:W-:Y:S02]  /*74a0*/  SEL R20, R15, R14, !P1 ;  /* 0x0000000e0f147207 */ /* 0x000fe40004800000 */
[----:B------:R-:W-:-:S07]  /*74b0*/  SEL R13, R14, R15, !P1 ;  /* 0x0000000f0e0d7207 */ /* 0x000fce0004800000 */
.L_x_107:
[----:B------:R-:W-:Y:S05]  /*74c0*/  BSYNC B1 ;  /* 0x0000000000017941 */ /* 0x000fea0003800000 */
.L_x_106:
[----:B------:R-:W-:-:S13]  /*74d0*/  LOP3.LUT P1, RZ, R4, 0xff, RZ, 0xc0, !PT ;  /* 0x000000ff04ff7812 */ /* 0x000fda000782c0ff */
[----:B------:R-:W-:Y:S05]  /*74e0*/  @P1 BRA `(.L_x_110) ;  /* 0xfffffff000bc1947 */ /* 0x000fea000383ffff */
[----:B------:R-:W-:Y:S05]  /*74f0*/  BSYNC B0 ;  /* 0x0000000000007941 */ /* 0x000fea0003800000 */
.L_x_98:
[----:B------:R-:W-:-:S03]  /*7500*/  UMOV UR4, 0xffffffff ;  /* 0xffffffff00047882 */ /* 0x000fc60000000000 */
[----:B------:R-:W-:Y:S05]  /*7510*/  BRA.DIV UR4, `(.L_x_111) ;  /* 0x0000000204d07947 */ /* 0x000fea000b800000 */
[----:B------:R-:W-:-:S13]  /*7520*/  ELECT P6, URZ, PT ;  /* 0x00000000003f782f */ /* 0x000fda00038c0000 */
.L_x_123:
[----:B------:R-:W-:Y:S04]  /*7530*/  BSSY B0, `(.L_x_112) ;  /* 0x0000019000007945 */ /* 0x000fe80003800000 */
[----:B------:R-:W-:Y:S05]  /*7540*/  @!P6 BRA `(.L_x_113) ;  /* 0x00000000005ce947 */ /* 0x000fea0003800000 */
[----:B------:R-:W-:-:S04]  /*7550*/  LOP3.LUT R18, R18, 0x2, RZ, 0xfc, !PT ;  /* 0x0000000212127812 */ /* 0x000fc800078efcff */
[----:B------:R-:W-:-:S13]  /*7560*/  ISETP.NE.AND P0, PT, R18, 0x3, PT ;  /* 0x000000031200780c */ /* 0x000fda0003f05270 */
[----:B------:R-:W-:Y:S05]  /*7570*/  @!P0 BRA `(.L_x_114) ;  /* 0x0000000000048947 */ /* 0x000fea0003800000 */
[----:B------:R-:W-:Y:S01]  /*7580*/  BPT.TRAP 0x1 ;  /* 0x000000040000795c */ /* 0x000fe20000300000 */
.L_x_114:
[----:B------:R-:W0:Y:S01]  /*7590*/  S2R R5, SR_CgaCtaId ;  /* 0x0000000000057919 */ /* 0x000e220000008800 */
[----:B------:R-:W-:Y:S02]  /*75a0*/  MOV R2, 0x400 ;  /* 0x0000040000027802 */ /* 0x000fe40000000f00 */
[----:B------:R-:W-:Y:S02]  /*75b0*/  SHF.L.U32 R4, R0, 0x1f, RZ ;  /* 0x0000001f00047819 */ /* 0x000fe400000006ff */
[----:B0-----:R-:W-:-:S05]  /*75c0*/  LEA R2, R5, R2, 0x18 ;  /* 0x0000000205027211 */ /* 0x001fca00078ec0ff */
[----:B------:R-:W-:-:S04]  /*75d0*/  VIADD R2, R2, 0x10 ;  /* 0x0000001002027836 */ /* 0x000fc80000000000 */
[C---:B------:R-:W-:Y:S02]  /*75e0*/  IMAD R7, R3.reuse, 0x8, R2 ;  /* 0x0000000803077824 */ /* 0x040fe400078e0202 */
[----:B------:R-:W-:Y:S02]  /*75f0*/  VIADD R3, R3, 0x1 ;  /* 0x0000000103037836 */ /* 0x000fe40000000000 */
[----:B------:R-:W0:Y:S03]  /*7600*/  SYNCS.PHASECHK.TRANS64.TRYWAIT P0, [R7+URZ], R4 ;  /* 0x00000004070075a7 */ /* 0x000e26000800017f */
[----:B------:R-:W-:-:S04]  /*7610*/  ISETP.NE.AND P1, PT, R3, 0x2, PT ;  /* 0x000000020300780c */ /* 0x000fc80003f25270 */
[----:B------:R-:W-:Y:S02]  /*7620*/  SEL R5, RZ, 0x1, P1 ;  /* 0x00000001ff057807 */ /* 0x000fe40000800000 */
[----:B------:R-:W-:Y:S02]  /*7630*/  SEL R3, R3, RZ, P1 ;  /* 0x000000ff03037207 */ /* 0x000fe40000800000 */
[----:B------:R-:W-:Y:S01]  /*7640*/  LOP3.LUT R0, R0, R5, RZ, 0x3c, !PT ;  /* 0x0000000500007212 */ /* 0x000fe200078e3cff */
[----:B0-----:R-:W-:Y:S06]  /*7650*/  @!P0 BRA `(.L_x_115) ;  /* 0x0000000000a08947 */ /* 0x001fec0003800000 */
.L_x_124:
[----:B------:R-:W-:Y:S01]  /*7660*/  IMAD R3, R3, 0x8, R2 ;  /* 0x0000000803037824 */ /* 0x000fe200078e0202 */
[----:B------:R-:W-:-:S07]  /*7670*/  SHF.L.U32 R0, R0, 0x1f, RZ ;  /* 0x0000001f00007819 */ /* 0x000fce00000006ff */
.L_x_116:
[----:B-1----:R1:W2:Y:S02]  /*7680*/  SYNCS.PHASECHK.TRANS64.TRYWAIT P0, [R3+URZ], R0 ;  /* 0x00000000030075a7 */ /* 0x0022a4000800017f */
[----:B--2---:R-:W-:Y:S05]  /*7690*/  @!P0 NANOSLEEP.SYNCS 0x989680 ;  /* 0x009896800000895d */ /* 0x004fea0003900000 */
[----:B------:R-:W2:Y:S02]  /*76a0*/  @!P0 SYNCS.PHASECHK.TRANS64 P0, [R3+URZ], R0 ;  /* 0x00000000030085a7 */ /* 0x000ea4000800007f */
[----:B--2---:R-:W-:Y:S05]  /*76b0*/  @!P0 BRA `(.L_x_116) ;  /* 0xfffffffc00f08947 */ /* 0x004fea000383ffff */
.L_x_113:
[----:B------:R-:W-:Y:S05]  /*76c0*/  BSYNC B0 ;  /* 0x0000000000007941 */ /* 0x000fea0003800000 */
.L_x_112:
[----:B------:R-:W-:Y:S05]  /*76d0*/  EXIT ;  /* 0x000000000000794d */ /* 0x000fea0003800000 */
.L_x_17:
[----:B-1----:R1:W2:Y:S02]  /*76e0*/  SYNCS.PHASECHK.TRANS64.TRYWAIT P1, [R3+URZ], R0 ;  /* 0x00000000030075a7 */ /* 0x0022a4000802017f */
[----:B--2---:R-:W-:Y:S05]  /*76f0*/  @!P1 NANOSLEEP.SYNCS 0x989680 ;  /* 0x009896800000995d */ /* 0x004fea0003900000 */
[----:B------:R-:W2:Y:S02]  /*7700*/  @!P1 SYNCS.PHASECHK.TRANS64 P1, [R3+URZ], R0 ;  /* 0x00000000030095a7 */ /* 0x000ea4000802007f */
[----:B--2---:R-:W-:Y:S05]  /*7710*/  @!P1 BRA `(.L_x_17) ;  /* 0xfffffffc00f09947 */ /* 0x004fea000383ffff */
[----:B------:R-:W-:Y:S05]  /*7720*/  BRA `(.L_x_16) ;  /* 0xffffff9c00647947 */ /* 0x000fea000383ffff */
.L_x_22:
[----:B-1----:R-:W-:-:S04]  /*7730*/  IMAD.U32 R4, RZ, RZ, UR4 ;  /* 0x00000004ff047e24 */ /* 0x002fc8000f8e00ff */
[----:B------:R1:W2:Y:S03]  /*7740*/  SYNCS.PHASECHK.TRANS64.TRYWAIT P1, [R4+URZ], R3 ;  /* 0x00000003040075a7 */ /* 0x0002a6000802017f */
[----:B--2---:R-:W-:Y:S05]  /*7750*/  @!P1 NANOSLEEP.SYNCS 0x989680 ;  /* 0x009896800000995d */ /* 0x004fea0003900000 */
[----:B------:R-:W2:Y:S02]  /*7760*/  @!P1 SYNCS.PHASECHK.TRANS64 P1, [R4+URZ], R3 ;  /* 0x00000003040095a7 */ /* 0x000ea4000802007f */
[----:B--2---:R-:W-:Y:S05]  /*7770*/  @!P1 BRA `(.L_x_22) ;  /* 0xfffffffc00ec9947 */ /* 0x004fea000383ffff */
[----:B------:R-:W-:Y:S05]  /*7780*/  BRA `(.L_x_21) ;  /* 0xffffffac00087947 */ /* 0x000fea000383ffff */
.L_x_99:
[----:B------:R-:W-:Y:S01]  /*7790*/  BSSY B1, `(.L_x_117) ;  /* 0x0000006000017945 */ /* 0x000fe20003800000 */
[----:B------:R-:W-:-:S07]  /*77a0*/  IMAD.MOV.U32 R15, RZ, RZ, -0x1 ;  /* 0xffffffffff0f7424 */ /* 0x000fce00078e00ff */
[----:B------:R-:W-:Y:S05]  /*77b0*/  WARPSYNC.COLLECTIVE R15, `(.L_x_118) ;  /* 0x000000000f0c7348 */ /* 0x000fea0003c00000 */
[----:B------:R-:W-:Y:S02]  /*77c0*/  ELECT P6, UR62, PT ;  /* 0x00000000003e782f */ /* 0x000fe400038c0000 */
[----:B------:R-:W-:Y:S01]  /*77d0*/  MOV R14, UR62 ;  /* 0x0000003e000e7c02 */ /* 0x000fe20008000f00 */
[----:B------:R-:W-:Y:S10]  /*77e0*/  ENDCOLLECTIVE ;  /* 0x000000000000791b */ /* 0x000ff40003800000 */
.L_x_118:
[----:B------:R-:W-:Y:S05]  /*77f0*/  BSYNC B1 ;  /* 0x0000000000017941 */ /* 0x000fea0003800000 */
.L_x_117:
[----:B------:R-:W-:Y:S05]  /*7800*/  BRA `(.L_x_119) ;  /* 0xfffffff000007947 */ /* 0x000fea000383ffff */
.L_x_102:
[----:B0-----:R0:W1:Y:S02]  /*7810*/  SYNCS.PHASECHK.TRANS64.TRYWAIT P1, [R14+URZ+0x10], R7 ;  /* 0x000010070e0075a7 */ /* 0x001064000802017f */
[----:B-1----:R-:W-:Y:S05]  /*7820*/  @!P1 NANOSLEEP.SYNCS 0x989680 ;  /* 0x009896800000995d */ /* 0x002fea0003900000 */
[----:B------:R-:W1:Y:S02]  /*7830*/  @!P1 SYNCS.PHASECHK.TRANS64 P1, [R14+URZ+0x10], R7 ;  /* 0x000010070e0095a7 */ /* 0x000e64000802007f */
[----:B-1----:R-:W-:Y:S05]  /*7840*/  @!P1 BRA `(.L_x_102) ;  /* 0xfffffffc00f09947 */ /* 0x002fea000383ffff */
[----:B------:R-:W-:Y:S05]  /*7850*/  BRA `(.L_x_120) ;  /* 0xfffffff000347947 */ /* 0x000fea000383ffff */
.L_x_111:
[----:B------:R-:W-:Y:S01]  /*7860*/  BSSY B0, `(.L_x_121) ;  /* 0x0000006000007945 */ /* 0x000fe20003800000 */
[----:B------:R-:W-:-:S07]  /*7870*/  IMAD.MOV.U32 R15, RZ, RZ, -0x1 ;  /* 0xffffffffff0f7424 */ /* 0x000fce00078e00ff */
[----:B------:R-:W-:Y:S05]  /*7880*/  WARPSYNC.COLLECTIVE R15, `(.L_x_122) ;  /* 0x000000000f0c7348 */ /* 0x000fea0003c00000 */
[----:B------:R-:W-:Y:S02]  /*7890*/  ELECT P6, UR62, PT ;  /* 0x00000000003e782f */ /* 0x000fe400038c0000 */
[----:B------:R-:W-:Y:S01]  /*78a0*/  MOV R14, UR62 ;  /* 0x0000003e000e7c02 */ /* 0x000fe20008000f00 */
[----:B------:R-:W-:Y:S10]  /*78b0*/  ENDCOLLECTIVE ;  /* 0x000000000000791b */ /* 0x000ff40003800000 */
.L_x_122:
[----:B------:R-:W-:Y:S05]  /*78c0*/  BSYNC B0 ;  /* 0x0000000000007941 */ /* 0x000fea0003800000 */
.L_x_121:
[----:B------:R-:W-:Y:S05]  /*78d0*/  BRA `(.L_x_123) ;  /* 0xfffffffc00147947 */ /* 0x000fea000383ffff */
.L_x_115:
[----:B0-----:R0:W1:Y:S02]  /*78e0*/  SYNCS.PHASECHK.TRANS64.TRYWAIT P0, [R7+URZ], R4 ;  /* 0x00000004070075a7 */ /* 0x001064000800017f */
[----:B-1----:R-:W-:Y:S05]  /*78f0*/  @!P0 NANOSLEEP.SYNCS 0x989680 ;  /* 0x009896800000895d */ /* 0x002fea0003900000 */
[----:B------:R-:W1:Y:S02]  /*7900*/  @!P0 SYNCS.PHASECHK.TRANS64 P0, [R7+URZ], R4 ;  /* 0x00000004070085a7 */ /* 0x000e64000800007f */
[----:B-1----:R-:W-:Y:S05]  /*7910*/  @!P0 BRA `(.L_x_115) ;  /* 0xfffffffc00f08947 */ /* 0x002fea000383ffff */
[----:B------:R-:W-:Y:S05]  /*7920*/  BRA `(.L_x_124) ;  /* 0xfffffffc004c7947 */ /* 0x000fea000383ffff */
.L_x_125:
[----:B------:R-:W-:-:S00]  /*7930*/  BRA `(.L_x_125) ;  /* 0xfffffffc00fc7947 */ /* 0x000fc0000383ffff */
[----:B------:R-:W-:-:S00]  /*7940*/  NOP ;  /* 0x0000000000007918 */ /* 0x000fc00000000000 */
        /* <DEDUP_REMOVED lines=11> */
.L_x_126:


//--------------------- .nv.global.init           --------------------------
	.section	.nv.global.init,"aw",@progbits
.nv.global.init:
	.type		$str$22,@object
	.size		$str$22,($str$23 - $str$22)
$str$22:
        /*0000*/ 	.byte	0x6b, 0x5f, 0x74, 0x69, 0x6c, 0x65, 0x5f, 0x63, 0x6f, 0x75, 0x6e, 0x74, 0x20, 0x3e, 0x3d, 0x20
        /*0010*/ 	.byte	0x31, 0x00
	.type		$str$23,@object
	.size		$str$23,(__unnamed_1 - $str$23)
$str$23:
        /*0012*/ 	.byte	0x2f, 0x74, 0x6d, 0x70, 0x2f, 0x63, 0x75, 0x74, 0x6c, 0x61, 0x73, 0x73, 0x5f, 0x73, 0x77, 0x65
        /*0022*/ 	.byte	0x65, 0x70, 0x5f, 0x73, 0x72, 0x63, 0x2f, 0x69, 0x6e, 0x63, 0x6c, 0x75, 0x64, 0x65, 0x2f, 0x63
        /*0032*/ 	.byte	0x75, 0x74, 0x6c, 0x61, 0x73, 0x73, 0x2f, 0x67, 0x65, 0x6d, 0x6d, 0x2f, 0x63, 0x6f, 0x6c, 0x6c
        /*0042*/ 	.byte	0x65, 0x63, 0x74, 0x69, 0x76, 0x65, 0x2f, 0x73, 0x6d, 0x39, 0x30, 0x5f, 0x6d, 0x6d, 0x61, 0x5f
        /*0052*/ 	.byte	0x74, 0x6d, 0x61, 0x5f, 0x67, 0x6d, 0x6d, 0x61, 0x5f, 0x73, 0x73, 0x5f, 0x77, 0x61, 0x72, 0x70
        /*0062*/ 	.byte	0x73, 0x70, 0x65, 0x63, 0x69, 0x61, 0x6c, 0x69, 0x7a, 0x65, 0x64, 0x2e, 0x68, 0x70, 0x70, 0x00
	.type		__unnamed_1,@object
	.size		__unnamed_1,(.L_0 - __unnamed_1)
__unnamed_1:
        /*0072*/ 	.byte	0x76, 0x6f, 0x69, 0x64, 0x20, 0x63, 0x75, 0x74, 0x6c, 0x61, 0x73, 0x73, 0x3a, 0x3a, 0x67, 0x65
        /* <DEDUP_REMOVED lines=180> */
        /*0bc2*/ 	.byte	0x74, 0x79, 0x5d, 0x00
.L_0:


//--------------------- .nv.shared._ZN7cutlass13device_kernelINS_4gemm6kernel13GemmUniversalIN4cute5tupleIJiiiiEEENS1_10collective13CollectiveMmaINS1_34MainloopSm90TmaGmmaWarpSpecializedILi2ENS5_IJNS4_1CILi1EEESB_SB_EEENS1_35KernelTmaWarpSpecializedCooperativeEEENS5_IJNSA_ILi192EEENSA_ILi32EEENSA_ILi256EEEEEENS_10bfloat16_tENS5_IJlSB_lEEESJ_SK_NS4_8TiledMMAINS4_8MMA_AtomIJNS4_4SM904GMMA27MMA_64x32x16_F32BF16BF16_SSILNSO_5MajorE0ELSQ_0ELNSO_7ScaleInE1ELSR_1EEEEEENS4_6LayoutINS5_IJNSA_ILi2EEESB_SB_EEENS5_IJSB_NSA_ILi0EEESX_EEEEENS5_IJNS4_10UnderscoreES10_S10_EEEEENS4_13SM90_TMA_LOADENS4_14ComposedLayoutINS4_7SwizzleILi3ELi4ELi3EEENS4_18smem_ptr_flag_bitsILi16EEENSU_INS5_IJNSA_ILi8EEENSA_ILi64EEEEEENS5_IJS1A_SB_EEEEEEEvNS4_8identityES13_S1E_vS1F_EENS_8epilogue10collective6detail29Sm90TmaWarpSpecializedAdapterINS1I_15DefaultEpilogueISJ_SK_SK_NS1H_6thread17LinearCombinationISJ_Li1EffLNS1M_9ScaleType4KindE0ELNS_15FloatRoundStyleE2ESJ_EENS1_15EpilogueDefaultEEEEEvvEEEEvNT_6ParamsE --------------------------
	.section	.nv.shared._ZN7cutlass13device_kernelINS_4gemm6kernel13GemmUniversalIN4cute5tupleIJiiiiEEENS1_10collective13CollectiveMmaINS1_34MainloopSm90TmaGmmaWarpSpecializedILi2ENS5_IJNS4_1CILi1EEESB_SB_EEENS1_35KernelTmaWarpSpecializedCooperativeEEENS5_IJNSA_ILi192EEENSA_ILi32EEENSA_ILi256EEEEEENS_10bfloat16_tENS5_IJlSB_lEEESJ_SK_NS4_8TiledMMAINS4_8MMA_AtomIJNS4_4SM904GMMA27MMA_64x32x16_F32BF16BF16_SSILNSO_5MajorE0ELSQ_0ELNSO_7ScaleInE1ELSR_1EEEEEENS4_6LayoutINS5_IJNSA_ILi2EEESB_SB_EEENS5_IJSB_NSA_ILi0EEESX_EEEEENS5_IJNS4_10UnderscoreES10_S10_EEEEENS4_13SM90_TMA_LOADENS4_14ComposedLayoutINS4_7SwizzleILi3ELi4ELi3EEENS4_18smem_ptr_flag_bitsILi16EEENSU_INS5_IJNSA_ILi8EEENSA_ILi64EEEEEENS5_IJS1A_SB_EEEEEEEvNS4_8identityES13_S1E_vS1F_EENS_8epilogue10collective6detail29Sm90TmaWarpSpecializedAdapterINS1I_15DefaultEpilogueISJ_SK_SK_NS1H_6thread17LinearCombinationISJ_Li1EffLNS1M_9ScaleType4KindE0ELNS_15FloatRoundStyleE2ESJ_EENS1_15EpilogueDefaultEEEEEvvEEEEvNT_6ParamsE,"aw",@nobits
	.sectionflags	@""
	.align	16
	.zero		1024


//--------------------- .nv.shared.reserved.0     --------------------------
	.section	.nv.shared.reserved.0,"aw",@nobits
	.weak		__nv_reservedSMEM_offset_0_alias
	.size		__nv_reservedSMEM_offset_0_alias, 0, 0
	.other		__nv_reservedSMEM_offset_0_alias,@"STO_CUDA_RESERVED_SHARED STV_DEFAULT"
__nv_reservedSMEM_offset_0_alias:
	.zero		0


//--------------------- .nv.global                --------------------------
	.section	.nv.global,"aw",@nobits
.nv.global:
	.type		_ZN40_INTERNAL_2d68ee83_4_k_cu_4d630ace_111704cute1_E,@object
	.size		_ZN40_INTERNAL_2d68ee83_4_k_cu_4d630ace_111704cute1_E,(_ZN40_INTERNAL_2d68ee83_4_k_cu_4d630ace_111704cuda3std3__45__cpo6cbeginE - _ZN40_INTERNAL_2d68ee83_4_k_cu_4d630ace_111704cute1_E)
_ZN40_INTERNAL_2d68ee83_4_k_cu_4d630ace_111704cute1_E:
	.zero		1
	.type		_ZN40_INTERNAL_2d68ee83_4_k_cu_4d630ace_111704cuda3std3__45__cpo6cbeginE,@object
	.size		_ZN40_INTERNAL_2d68ee83_4_k_cu_4d630ace_111704cuda3std3__45__cpo6cbeginE,(_ZN40_INTERNAL_2d68ee83_4_k_cu_4d630ace_111704cuda3std3__48in_placeE - _ZN40_INTERNAL_2d68ee83_4_k_cu_4d630ace_111704cuda3std3__45__cpo6cbeginE)
_ZN40_INTERNAL_2d68ee83_4_k_cu_4d630ace_111704cuda3std3__45__cpo6cbeginE:
	.zero		1
	.type		_ZN40_INTERNAL_2d68ee83_4_k_cu_4d630ace_111704cuda3std3__48in_placeE,@object
	.size		_ZN40_INTERNAL_2d68ee83_4_k_cu_4d630ace_111704cuda3std3__48in_placeE,(_ZN40_INTERNAL_2d68ee83_4_k_cu_4d630ace_111704cuda3std6ranges3__45__cpo9iter_moveE - _ZN40_INTERNAL_2d68ee83_4_k_cu_4d630ace_111704cuda3std3__48in_placeE)
_ZN40_INTERNAL_2d68ee83_4_k_cu_4d630ace_111704cuda3std3__48in_placeE:
	.zero		1
	.type		_ZN40_INTERNAL_2d68ee83_4_k_cu_4d630ace_111704cuda3std6ranges3__45__cpo9iter_moveE,@object
	.size		_ZN40_INTERNAL_2d68ee83_4_k_cu_4d630ace_111704cuda3std6ranges3__45__cpo9iter_moveE,(_ZN40_INTERNAL_2d68ee83_4_k_cu_4d630ace_111704cuda3std3__45__cpo5beginE - _ZN40_INTERNAL_2d68ee83_4_k_cu_4d630ace_111704cuda3std6ranges3__45__cpo9iter_moveE)
_ZN40_INTERNAL_2d68ee83_4_k_cu_4d630ace_111704cuda3std6ranges3__45__cpo9iter_moveE:
	.zero		1
	.type		_ZN40_INTERNAL_2d68ee83_4_k_cu_4d630ace_111704cuda3std3__45__cpo5beginE,@object
	.size		_ZN40_INTERNAL_2d68ee83_4_k_cu_4d630ace_111704cuda3std3__45__cpo5beginE,(_ZN40_INTERNAL_2d68ee83_4_k_cu_4d630ace_111704cuda3std3__442_GLOBAL__N__2d68ee83_4_k_cu_4d630ace_111706ignoreE - _ZN40_INTERNAL_2d68ee83_4_k_cu_4d630ace_111704cuda3std3__45__cpo5beginE)
_ZN40_INTERNAL_2d68ee83_4_k_cu_4d630ace_111704cuda3std3__45__cpo5beginE:
	.zero		1
	.type		_ZN40_INTERNAL_2d68ee83_4_k_cu_4d630ace_111704cuda3std3__442_GLOBAL__N__2d68ee83_4_k_cu_4d630ace_111706ignoreE,@object
	.size		_ZN40_INTERNAL_2d68ee83_4_k_cu_4d630ace_111704cuda3std3__442_GLOBAL__N__2d68ee83_4_k_cu_4d630ace_111706ignoreE,(_ZN40_INTERNAL_2d68ee83_4_k_cu_4d630ace_111704cute7productE - _ZN40_INTERNAL_2d68ee83_4_k_cu_4d630ace_111704cuda3std3__442_GLOBAL__N__2d68ee83_4_k_cu_4d630ace_111706ignoreE)
_ZN40_INTERNAL_2d68ee83_4_k_cu_4d630ace_111704cuda3std3__442_GLOBAL__N__2d68ee83_4_k_cu_4d630ace_111706ignoreE:
	.zero		1
	.type		_ZN40_INTERNAL_2d68ee83_4_k_cu_4d630ace_111704cute7productE,@object
	.size		_ZN40_INTERNAL_2d68ee83_4_k_cu_4d630ace_111704cute7productE,(_ZN40_INTERNAL_2d68ee83_4_k_cu_4d630ace_111704cuda3std3__45__cpo3endE - _ZN40_INTERNAL_2d68ee83_4_k_cu_4d630ace_111704cute7productE)
_ZN40_INTERNAL_2d68ee83_4_k_cu_4d630ace_111704cute7productE:
	.zero		1
	.type		_ZN40_INTERNAL_2d68ee83_4_k_cu_4d630ace_111704cuda3std3__45__cpo3endE,@object
	.size		_ZN40_INTERNAL_2d68ee83_4_k_cu_4d630ace_111704cuda3std3__45__cpo3endE,(_ZN40_INTERNAL_2d68ee83_4_k_cu_4d630ace_111704cuda3std3__419piecewise_constructE - _ZN40_INTERNAL_2d68ee83_4_k_cu_4d630ace_111704cuda3std3__45__cpo3endE)
_ZN40_INTERNAL_2d68ee83_4_k_cu_4d630ace_111704cuda3std3__45__cpo3endE:
	.zero		1
	.type		_ZN40_INTERNAL_2d68ee83_4_k_cu_4d630ace_111704cuda3std3__419piecewise_constructE,@object
	.size		_ZN40_INTERNAL_2d68ee83_4_k_cu_4d630ace_111704cuda3std3__419piecewise_constructE,(_ZN40_INTERNAL_2d68ee83_4_k_cu_4d630ace_111704cuda3std3__45__cpo4cendE - _ZN40_INTERNAL_2d68ee83_4_k_cu_4d630ace_111704cuda3std3__419piecewise_constructE)
_ZN40_INTERNAL_2d68ee83_4_k_cu_4d630ace_111704cuda3std3__419piecewise_constructE:
	.zero		1
	.type		_ZN40_INTERNAL_2d68ee83_4_k_cu_4d630ace_111704cuda3std3__45__cpo4cendE,@object
	.size		_ZN40_INTERNAL_2d68ee83_4_k_cu_4d630ace_111704cuda3std3__45__cpo4cendE,(_ZN40_INTERNAL_2d68ee83_4_k_cu_4d630ace_111704cuda3std6ranges3__45__cpo4swapE - _ZN40_INTERNAL_2d68ee83_4_k_cu_4d630ace_111704cuda3std3__45__cpo4cendE)
_ZN40_INTERNAL_2d68ee83_4_k_cu_4d630ace_111704cuda3std3__45__cpo4cendE:
	.zero		1
	.type		_ZN40_INTERNAL_2d68ee83_4_k_cu_4d630ace_111704cuda3std6ranges3__45__cpo4swapE,@object
	.size		_ZN40_INTERNAL_2d68ee83_4_k_cu_4d630ace_111704cuda3std6ranges3__45__cpo4swapE,(.L_8 - _ZN40_INTERNAL_2d68ee83_4_k_cu_4d630ace_111704cuda3std6ranges3__45__cpo4swapE)
_ZN40_INTERNAL_2d68ee83_4_k_cu_4d630ace_111704cuda3std6ranges3__45__cpo4swapE:
	.zero		1
.L_8:


//--------------------- .nv.constant0._ZN7cutlass13device_kernelINS_4gemm6kernel13GemmUniversalIN4cute5tupleIJiiiiEEENS1_10collective13CollectiveMmaINS1_34MainloopSm90TmaGmmaWarpSpecializedILi2ENS5_IJNS4_1CILi1EEESB_SB_EEENS1_35KernelTmaWarpSpecializedCooperativeEEENS5_IJNSA_ILi192EEENSA_ILi32EEENSA_ILi256EEEEEENS_10bfloat16_tENS5_IJlSB_lEEESJ_SK_NS4_8TiledMMAINS4_8MMA_AtomIJNS4_4SM904GMMA27MMA_64x32x16_F32BF16BF16_SSILNSO_5MajorE0ELSQ_0ELNSO_7ScaleInE1ELSR_1EEEEEENS4_6LayoutINS5_IJNSA_ILi2EEESB_SB_EEENS5_IJSB_NSA_ILi0EEESX_EEEEENS5_IJNS4_10UnderscoreES10_S10_EEEEENS4_13SM90_TMA_LOADENS4_14ComposedLayoutINS4_7SwizzleILi3ELi4ELi3EEENS4_18smem_ptr_flag_bitsILi16EEENSU_INS5_IJNSA_ILi8EEENSA_ILi64EEEEEENS5_IJS1A_SB_EEEEEEEvNS4_8identityES13_S1E_vS1F_EENS_8epilogue10collective6detail29Sm90TmaWarpSpecializedAdapterINS1I_15DefaultEpilogueISJ_SK_SK_NS1H_6thread17LinearCombinationISJ_Li1EffLNS1M_9ScaleType4KindE0ELNS_15FloatRoundStyleE2ESJ_EENS1_15EpilogueDefaultEEEEEvvEEEEvNT_6ParamsE --------------------------
	.section	.nv.constant0._ZN7cutlass13device_kernelINS_4gemm6kernel13GemmUniversalIN4cute5tupleIJiiiiEEENS1_10collective13CollectiveMmaINS1_34MainloopSm90TmaGmmaWarpSpecializedILi2ENS5_IJNS4_1CILi1EEESB_SB_EEENS1_35KernelTmaWarpSpecializedCooperativeEEENS5_IJNSA_ILi192EEENSA_ILi32EEENSA_ILi256EEEEEENS_10bfloat16_tENS5_IJlSB_lEEESJ_SK_NS4_8TiledMMAINS4_8MMA_AtomIJNS4_4SM904GMMA27MMA_64x32x16_F32BF16BF16_SSILNSO_5MajorE0ELSQ_0ELNSO_7ScaleInE1ELSR_1EEEEEENS4_6LayoutINS5_IJNSA_ILi2EEESB_SB_EEENS5_IJSB_NSA_ILi0EEESX_EEEEENS5_IJNS4_10UnderscoreES10_S10_EEEEENS4_13SM90_TMA_LOADENS4_14ComposedLayoutINS4_7SwizzleILi3ELi4ELi3EEENS4_18smem_ptr_flag_bitsILi16EEENSU_INS5_IJNSA_ILi8EEENSA_ILi64EEEEEENS5_IJS1A_SB_EEEEEEEvNS4_8identityES13_S1E_vS1F_EENS_8epilogue10collective6detail29Sm90TmaWarpSpecializedAdapterINS1I_15DefaultEpilogueISJ_SK_SK_NS1H_6thread17LinearCombinationISJ_Li1EffLNS1M_9ScaleType4KindE0ELNS_15FloatRoundStyleE2ESJ_EENS1_15EpilogueDefaultEEEEEvvEEEEvNT_6ParamsE,"a",@progbits
	.sectionflags	@""
	.align	4
.nv.constant0._ZN7cutlass13device_kernelINS_4gemm6kernel13GemmUniversalIN4cute5tupleIJiiiiEEENS1_10collective13CollectiveMmaINS1_34MainloopSm90TmaGmmaWarpSpecializedILi2ENS5_IJNS4_1CILi1EEESB_SB_EEENS1_35KernelTmaWarpSpecializedCooperativeEEENS5_IJNSA_ILi192EEENSA_ILi32EEENSA_ILi256EEEEEENS_10bfloat16_tENS5_IJlSB_lEEESJ_SK_NS4_8TiledMMAINS4_8MMA_AtomIJNS4_4SM904GMMA27MMA_64x32x16_F32BF16BF16_SSILNSO_5MajorE0ELSQ_0ELNSO_7ScaleInE1ELSR_1EEEEEENS4_6LayoutINS5_IJNSA_ILi2EEESB_SB_EEENS5_IJSB_NSA_ILi0EEESX_EEEEENS5_IJNS4_10UnderscoreES10_S10_EEEEENS4_13SM90_TMA_LOADENS4_14ComposedLayoutINS4_7SwizzleILi3ELi4ELi3EEENS4_18smem_ptr_flag_bitsILi16EEENSU_INS5_IJNSA_ILi8EEENSA_ILi64EEEEEENS5_IJS1A_SB_EEEEEEEvNS4_8identityES13_S1E_vS1F_EENS_8epilogue10collective6detail29Sm90TmaWarpSpecializedAdapterINS1I_15DefaultEpilogueISJ_SK_SK_NS1H_6thread17LinearCombinationISJ_Li1EffLNS1M_9ScaleType4KindE0ELNS_15FloatRoundStyleE2ESJ_EENS1_15EpilogueDefaultEEEEEvvEEEEvNT_6ParamsE:
	.zero		1664


//--------------------- SYMBOLS --------------------------

	.type		.nv.reservedSmem.offset0,@object
	.size		.nv.reservedSmem.offset0,0x4
	.type		__assertfail,@function
